//
// Generated by NVIDIA NVVM Compiler
//
// Compiler Build ID: CL-36424714
// Cuda compilation tools, release 13.0, V13.0.88
// Based on NVVM 20.0.0
//

.version 9.0
.target sm_100
.address_size 64

	// .globl	_Z15softmaxFunctionPfS_ii
// _ZZ15softmaxFunctionPfS_iiE8blockMax has been demoted
// _ZZ15softmaxFunctionPfS_iiE8blockSum has been demoted
// _ZZ6matMulPfS_S_iiibE10cacheTileA has been demoted
// _ZZ6matMulPfS_S_iiibE10cacheTileB has been demoted
.extern .shared .align 16 .b8 cacheSum[];

.visible .entry _Z15softmaxFunctionPfS_ii(
	.param .u64 .ptr .align 1 _Z15softmaxFunctionPfS_ii_param_0,
	.param .u64 .ptr .align 1 _Z15softmaxFunctionPfS_ii_param_1,
	.param .u32 _Z15softmaxFunctionPfS_ii_param_2,
	.param .u32 _Z15softmaxFunctionPfS_ii_param_3
)
{
	.reg .pred 	%p<14>;
	.reg .b32 	%r<43>;
	.reg .b32 	%f<41>;
	.reg .b64 	%rd<11>;
	// demoted variable
	.shared .align 4 .b8 _ZZ15softmaxFunctionPfS_iiE8blockMax[1024];
	// demoted variable
	.shared .align 4 .b8 _ZZ15softmaxFunctionPfS_iiE8blockSum[1024];
	ld.param.u64 	%rd4, [_Z15softmaxFunctionPfS_ii_param_0];
	ld.param.u64 	%rd3, [_Z15softmaxFunctionPfS_ii_param_1];
	ld.param.u32 	%r17, [_Z15softmaxFunctionPfS_ii_param_3];
	cvta.to.global.u64 	%rd1, %rd4;
	mov.u32 	%r18, %ctaid.x;
	mul.lo.s32 	%r1, %r17, %r18;
	mov.u32 	%r42, %tid.x;
	setp.ge.s32 	%p1, %r42, %r17;
	mov.f32 	%f38, 0fFF7FFFFF;
	@%p1 bra 	$L__BB0_3;
	mov.f32 	%f38, 0fFF7FFFFF;
	mov.u32 	%r3, %ntid.x;
	mov.u32 	%r38, %r42;
$L__BB0_2:
	add.s32 	%r19, %r38, %r1;
	mul.wide.s32 	%rd5, %r19, 4;
	add.s64 	%rd6, %rd1, %rd5;
	ld.global.f32 	%f11, [%rd6];
	setp.gt.f32 	%p2, %f11, %f38;
	selp.f32 	%f38, %f11, %f38, %p2;
	add.s32 	%r38, %r38, %r3;
	setp.lt.s32 	%p3, %r38, %r17;
	@%p3 bra 	$L__BB0_2;
$L__BB0_3:
	shl.b32 	%r20, %r42, 2;
	mov.u32 	%r21, _ZZ15softmaxFunctionPfS_iiE8blockMax;
	add.s32 	%r6, %r21, %r20;
	st.shared.f32 	[%r6], %f38;
	bar.sync 	0;
	mov.u32 	%r7, %ntid.x;
	setp.lt.u32 	%p4, %r7, 2;
	mov.u32 	%r39, %r7;
	@%p4 bra 	$L__BB0_4;
	bra.uni 	$L__BB0_7;
$L__BB0_4:
	setp.ge.s32 	%p7, %r42, %r17;
	mov.f32 	%f40, 0f00000000;
	@%p7 bra 	$L__BB0_10;
	mov.f32 	%f40, 0f00000000;
	ld.shared.f32 	%f4, [_ZZ15softmaxFunctionPfS_iiE8blockMax];
	mov.u32 	%r28, cacheSum;
	mov.u32 	%r40, %r42;
$L__BB0_6:
	add.s32 	%r24, %r40, %r1;
	mul.wide.s32 	%rd7, %r24, 4;
	add.s64 	%rd8, %rd1, %rd7;
	ld.global.f32 	%f17, [%rd8];
	sub.f32 	%f18, %f17, %f4;
	fma.rn.f32 	%f19, %f18, 0f3BBB989D, 0f3F000000;
	cvt.sat.f32.f32 	%f20, %f19;
	mov.f32 	%f21, 0f4B400001;
	mov.f32 	%f22, 0f437C0000;
	fma.rm.f32 	%f23, %f20, %f22, %f21;
	add.f32 	%f24, %f23, 0fCB40007F;
	neg.f32 	%f25, %f24;
	fma.rn.f32 	%f26, %f18, 0f3FB8AA3B, %f25;
	fma.rn.f32 	%f27, %f18, 0f32A57060, %f26;
	mov.b32 	%r25, %f23;
	shl.b32 	%r26, %r25, 23;
	mov.b32 	%f28, %r26;
	ex2.approx.ftz.f32 	%f29, %f27;
	mul.f32 	%f30, %f29, %f28;
	shl.b32 	%r27, %r40, 2;
	add.s32 	%r29, %r28, %r27;
	st.shared.f32 	[%r29], %f30;
	add.f32 	%f40, %f40, %f30;
	add.s32 	%r40, %r40, %r7;
	setp.lt.s32 	%p8, %r40, %r17;
	@%p8 bra 	$L__BB0_6;
	bra.uni 	$L__BB0_10;
$L__BB0_7:
	shr.u32 	%r9, %r39, 1;
	setp.ge.u32 	%p5, %r42, %r9;
	@%p5 bra 	$L__BB0_9;
	ld.shared.f32 	%f12, [%r6];
	shl.b32 	%r22, %r9, 2;
	add.s32 	%r23, %r6, %r22;
	ld.shared.f32 	%f13, [%r23];
	max.f32 	%f14, %f12, %f13;
	st.shared.f32 	[%r6], %f14;
$L__BB0_9:
	bar.sync 	0;
	setp.lt.u32 	%p6, %r39, 4;
	mov.u32 	%r39, %r9;
	@%p6 bra 	$L__BB0_4;
	bra.uni 	$L__BB0_7;
$L__BB0_10:
	setp.lt.u32 	%p9, %r7, 2;
	bar.sync 	0;
	mov.u32 	%r31, _ZZ15softmaxFunctionPfS_iiE8blockSum;
	add.s32 	%r12, %r31, %r20;
	st.shared.f32 	[%r12], %f40;
	bar.sync 	0;
	mov.u32 	%r41, %r7;
	@%p9 bra 	$L__BB0_11;
	bra.uni 	$L__BB0_15;
$L__BB0_11:
	setp.ge.s32 	%p12, %r42, %r17;
	@%p12 bra 	$L__BB0_14;
	ld.shared.f32 	%f34, [_ZZ15softmaxFunctionPfS_iiE8blockSum];
	max.f32 	%f8, %f34, 0f3727C5AC;
	cvta.to.global.u64 	%rd2, %rd3;
	mov.u32 	%r35, cacheSum;
$L__BB0_13:
	shl.b32 	%r34, %r42, 2;
	add.s32 	%r36, %r35, %r34;
	ld.shared.f32 	%f35, [%r36];
	div.rn.f32 	%f36, %f35, %f8;
	add.s32 	%r37, %r42, %r1;
	mul.wide.s32 	%rd9, %r37, 4;
	add.s64 	%rd10, %rd2, %rd9;
	st.global.f32 	[%rd10], %f36;
	add.s32 	%r42, %r42, %r7;
	setp.lt.s32 	%p13, %r42, %r17;
	@%p13 bra 	$L__BB0_13;
$L__BB0_14:
	ret;
$L__BB0_15:
	shr.u32 	%r14, %r41, 1;
	setp.ge.u32 	%p10, %r42, %r14;
	@%p10 bra 	$L__BB0_17;
	shl.b32 	%r32, %r14, 2;
	add.s32 	%r33, %r12, %r32;
	ld.shared.f32 	%f31, [%r33];
	ld.shared.f32 	%f32, [%r12];
	add.f32 	%f33, %f31, %f32;
	st.shared.f32 	[%r12], %f33;
$L__BB0_17:
	bar.sync 	0;
	setp.lt.u32 	%p11, %r41, 4;
	mov.u32 	%r41, %r14;
	@%p11 bra 	$L__BB0_11;
	bra.uni 	$L__BB0_15;

}
	// .globl	_Z12transposeMatPfS_ii
.visible .entry _Z12transposeMatPfS_ii(
	.param .u64 .ptr .align 1 _Z12transposeMatPfS_ii_param_0,
	.param .u64 .ptr .align 1 _Z12transposeMatPfS_ii_param_1,
	.param .u32 _Z12transposeMatPfS_ii_param_2,
	.param .u32 _Z12transposeMatPfS_ii_param_3
)
{
	.reg .pred 	%p<4>;
	.reg .b32 	%r<15>;
	.reg .b32 	%f<2>;
	.reg .b64 	%rd<9>;

	ld.param.u64 	%rd1, [_Z12transposeMatPfS_ii_param_0];
	ld.param.u64 	%rd2, [_Z12transposeMatPfS_ii_param_1];
	ld.param.u32 	%r5, [_Z12transposeMatPfS_ii_param_2];
	ld.param.u32 	%r4, [_Z12transposeMatPfS_ii_param_3];
	mov.u32 	%r6, %tid.x;
	mov.u32 	%r7, %ntid.x;
	mov.u32 	%r8, %ctaid.x;
	mad.lo.s32 	%r1, %r7, %r8, %r6;
	mov.u32 	%r9, %tid.y;
	mov.u32 	%r10, %ntid.y;
	mov.u32 	%r11, %ctaid.y;
	mad.lo.s32 	%r12, %r10, %r11, %r9;
	setp.ge.s32 	%p1, %r1, %r4;
	setp.ge.s32 	%p2, %r12, %r5;
	or.pred  	%p3, %p1, %p2;
	@%p3 bra 	$L__BB1_2;
	cvta.to.global.u64 	%rd3, %rd1;
	cvta.to.global.u64 	%rd4, %rd2;
	mad.lo.s32 	%r13, %r4, %r12, %r1;
	mul.wide.s32 	%rd5, %r13, 4;
	add.s64 	%rd6, %rd3, %rd5;
	ld.global.f32 	%f1, [%rd6];
	mad.lo.s32 	%r14, %r5, %r1, %r12;
	mul.wide.s32 	%rd7, %r14, 4;
	add.s64 	%rd8, %rd4, %rd7;
	st.global.f32 	[%rd8], %f1;
$L__BB1_2:
	ret;

}
	// .globl	_Z6matMulPfS_S_iiib
.visible .entry _Z6matMulPfS_S_iiib(
	.param .u64 .ptr .align 1 _Z6matMulPfS_S_iiib_param_0,
	.param .u64 .ptr .align 1 _Z6matMulPfS_S_iiib_param_1,
	.param .u64 .ptr .align 1 _Z6matMulPfS_S_iiib_param_2,
	.param .u32 _Z6matMulPfS_S_iiib_param_3,
	.param .u32 _Z6matMulPfS_S_iiib_param_4,
	.param .u32 _Z6matMulPfS_S_iiib_param_5,
	.param .u8 _Z6matMulPfS_S_iiib_param_6
)
{
	.reg .pred 	%p<16>;
	.reg .b16 	%rs<2>;
	.reg .b32 	%r<43>;
	.reg .b32 	%f<66>;
	.reg .b64 	%rd<15>;
	// demoted variable
	.shared .align 4 .b8 _ZZ6matMulPfS_S_iiibE10cacheTileA[1088];
	// demoted variable
	.shared .align 4 .b8 _ZZ6matMulPfS_S_iiibE10cacheTileB[1088];
	ld.param.u64 	%rd4, [_Z6matMulPfS_S_iiib_param_0];
	ld.param.u64 	%rd5, [_Z6matMulPfS_S_iiib_param_1];
	ld.param.u64 	%rd6, [_Z6matMulPfS_S_iiib_param_2];
	ld.param.u32 	%r23, [_Z6matMulPfS_S_iiib_param_3];
	ld.param.u32 	%r24, [_Z6matMulPfS_S_iiib_param_4];
	ld.param.u32 	%r25, [_Z6matMulPfS_S_iiib_param_5];
	ld.param.s8 	%rs1, [_Z6matMulPfS_S_iiib_param_6];
	cvta.to.global.u64 	%rd1, %rd6;
	mov.u32 	%r38, %tid.x;
	mov.u32 	%r26, %ntid.x;
	mov.u32 	%r27, %ctaid.x;
	mad.lo.s32 	%r2, %r26, %r27, %r38;
	mov.u32 	%r40, %tid.y;
	mov.u32 	%r28, %ntid.y;
	mov.u32 	%r29, %ctaid.y;
	mad.lo.s32 	%r4, %r28, %r29, %r40;
	setp.lt.s32 	%p1, %r24, 1;
	mov.f32 	%f65, 0f00000000;
	@%p1 bra 	$L__BB2_7;
	add.s32 	%r30, %r24, 15;
	shr.u32 	%r31, %r30, 4;
	mul.lo.s32 	%r32, %r40, 68;
	mov.u32 	%r33, _ZZ6matMulPfS_S_iiibE10cacheTileA;
	add.s32 	%r5, %r33, %r32;
	shl.b32 	%r34, %r38, 2;
	add.s32 	%r6, %r5, %r34;
	mov.u32 	%r35, _ZZ6matMulPfS_S_iiibE10cacheTileB;
	add.s32 	%r8, %r35, %r34;
	add.s32 	%r7, %r8, %r32;
	neg.s32 	%r42, %r31;
	mad.lo.s32 	%r41, %r40, %r25, %r2;
	shl.b32 	%r11, %r25, 4;
	mad.lo.s32 	%r39, %r24, %r4, %r38;
	cvta.to.global.u64 	%rd2, %rd4;
	cvta.to.global.u64 	%rd3, %rd5;
	mov.f32 	%f65, 0f00000000;
$L__BB2_2:
	setp.ge.s32 	%p2, %r4, %r23;
	setp.ge.s32 	%p3, %r38, %r24;
	mov.f32 	%f63, 0f00000000;
	or.pred  	%p4, %p2, %p3;
	@%p4 bra 	$L__BB2_4;
	mul.wide.u32 	%rd7, %r39, 4;
	add.s64 	%rd8, %rd2, %rd7;
	ld.global.f32 	%f63, [%rd8];
$L__BB2_4:
	setp.ge.s32 	%p5, %r2, %r25;
	st.shared.f32 	[%r6], %f63;
	setp.ge.s32 	%p6, %r40, %r24;
	mov.f32 	%f64, 0f00000000;
	or.pred  	%p7, %p5, %p6;
	@%p7 bra 	$L__BB2_6;
	mul.wide.s32 	%rd9, %r41, 4;
	add.s64 	%rd10, %rd3, %rd9;
	ld.global.f32 	%f64, [%rd10];
$L__BB2_6:
	st.shared.f32 	[%r7], %f64;
	bar.sync 	0;
	ld.shared.f32 	%f12, [%r5];
	ld.shared.f32 	%f13, [%r8];
	fma.rn.f32 	%f14, %f12, %f13, %f65;
	ld.shared.f32 	%f15, [%r5+4];
	ld.shared.f32 	%f16, [%r8+68];
	fma.rn.f32 	%f17, %f15, %f16, %f14;
	ld.shared.f32 	%f18, [%r5+8];
	ld.shared.f32 	%f19, [%r8+136];
	fma.rn.f32 	%f20, %f18, %f19, %f17;
	ld.shared.f32 	%f21, [%r5+12];
	ld.shared.f32 	%f22, [%r8+204];
	fma.rn.f32 	%f23, %f21, %f22, %f20;
	ld.shared.f32 	%f24, [%r5+16];
	ld.shared.f32 	%f25, [%r8+272];
	fma.rn.f32 	%f26, %f24, %f25, %f23;
	ld.shared.f32 	%f27, [%r5+20];
	ld.shared.f32 	%f28, [%r8+340];
	fma.rn.f32 	%f29, %f27, %f28, %f26;
	ld.shared.f32 	%f30, [%r5+24];
	ld.shared.f32 	%f31, [%r8+408];
	fma.rn.f32 	%f32, %f30, %f31, %f29;
	ld.shared.f32 	%f33, [%r5+28];
	ld.shared.f32 	%f34, [%r8+476];
	fma.rn.f32 	%f35, %f33, %f34, %f32;
	ld.shared.f32 	%f36, [%r5+32];
	ld.shared.f32 	%f37, [%r8+544];
	fma.rn.f32 	%f38, %f36, %f37, %f35;
	ld.shared.f32 	%f39, [%r5+36];
	ld.shared.f32 	%f40, [%r8+612];
	fma.rn.f32 	%f41, %f39, %f40, %f38;
	ld.shared.f32 	%f42, [%r5+40];
	ld.shared.f32 	%f43, [%r8+680];
	fma.rn.f32 	%f44, %f42, %f43, %f41;
	ld.shared.f32 	%f45, [%r5+44];
	ld.shared.f32 	%f46, [%r8+748];
	fma.rn.f32 	%f47, %f45, %f46, %f44;
	ld.shared.f32 	%f48, [%r5+48];
	ld.shared.f32 	%f49, [%r8+816];
	fma.rn.f32 	%f50, %f48, %f49, %f47;
	ld.shared.f32 	%f51, [%r5+52];
	ld.shared.f32 	%f52, [%r8+884];
	fma.rn.f32 	%f53, %f51, %f52, %f50;
	ld.shared.f32 	%f54, [%r5+56];
	ld.shared.f32 	%f55, [%r8+952];
	fma.rn.f32 	%f56, %f54, %f55, %f53;
	ld.shared.f32 	%f57, [%r5+60];
	ld.shared.f32 	%f58, [%r8+1020];
	fma.rn.f32 	%f65, %f57, %f58, %f56;
	bar.sync 	0;
	add.s32 	%r42, %r42, 1;
	setp.ne.s32 	%p8, %r42, 0;
	add.s32 	%r41, %r41, %r11;
	add.s32 	%r40, %r40, 16;
	add.s32 	%r39, %r39, 16;
	add.s32 	%r38, %r38, 16;
	@%p8 bra 	$L__BB2_2;
$L__BB2_7:
	setp.eq.s16 	%p9, %rs1, 0;
	@%p9 bra 	$L__BB2_10;
	setp.ge.s32 	%p10, %r2, %r25;
	setp.ge.s32 	%p11, %r4, %r23;
	or.pred  	%p12, %p10, %p11;
	@%p12 bra 	$L__BB2_12;
	cvt.rn.f32.s32 	%f59, %r24;
	rsqrt.approx.f32 	%f60, %f59;
	mul.f32 	%f61, %f65, %f60;
	mad.lo.s32 	%r36, %r25, %r4, %r2;
	mul.wide.s32 	%rd11, %r36, 4;
	add.s64 	%rd12, %rd1, %rd11;
	st.global.f32 	[%rd12], %f61;
	bra.uni 	$L__BB2_12;
$L__BB2_10:
	setp.ge.s32 	%p13, %r2, %r25;
	setp.ge.s32 	%p14, %r4, %r23;
	or.pred  	%p15, %p13, %p14;
	@%p15 bra 	$L__BB2_12;
	mad.lo.s32 	%r37, %r25, %r4, %r2;
	mul.wide.s32 	%rd13, %r37, 4;
	add.s64 	%rd14, %rd1, %rd13;
	st.global.f32 	[%rd14], %f65;
$L__BB2_12:
	ret;

}
	// .globl	_Z23divideIntoMultipleHeadsPfS_S_S_S_S_iiii
.visible .entry _Z23divideIntoMultipleHeadsPfS_S_S_S_S_iiii(
	.param .u64 .ptr .align 1 _Z23divideIntoMultipleHeadsPfS_S_S_S_S_iiii_param_0,
	.param .u64 .ptr .align 1 _Z23divideIntoMultipleHeadsPfS_S_S_S_S_iiii_param_1,
	.param .u64 .ptr .align 1 _Z23divideIntoMultipleHeadsPfS_S_S_S_S_iiii_param_2,
	.param .u64 .ptr .align 1 _Z23divideIntoMultipleHeadsPfS_S_S_S_S_iiii_param_3,
	.param .u64 .ptr .align 1 _Z23divideIntoMultipleHeadsPfS_S_S_S_S_iiii_param_4,
	.param .u64 .ptr .align 1 _Z23divideIntoMultipleHeadsPfS_S_S_S_S_iiii_param_5,
	.param .u32 _Z23divideIntoMultipleHeadsPfS_S_S_S_S_iiii_param_6,
	.param .u32 _Z23divideIntoMultipleHeadsPfS_S_S_S_S_iiii_param_7,
	.param .u32 _Z23divideIntoMultipleHeadsPfS_S_S_S_S_iiii_param_8,
	.param .u32 _Z23divideIntoMultipleHeadsPfS_S_S_S_S_iiii_param_9
)
{
	.reg .pred 	%p<4>;
	.reg .b32 	%r<18>;
	.reg .b32 	%f<4>;
	.reg .b64 	%rd<22>;

	ld.param.u64 	%rd2, [_Z23divideIntoMultipleHeadsPfS_S_S_S_S_iiii_param_1];
	ld.param.u64 	%rd3, [_Z23divideIntoMultipleHeadsPfS_S_S_S_S_iiii_param_2];
	ld.param.u64 	%rd4, [_Z23divideIntoMultipleHeadsPfS_S_S_S_S_iiii_param_3];
	ld.param.u64 	%rd5, [_Z23divideIntoMultipleHeadsPfS_S_S_S_S_iiii_param_4];
	ld.param.u64 	%rd6, [_Z23divideIntoMultipleHeadsPfS_S_S_S_S_iiii_param_5];
	ld.param.u32 	%r6, [_Z23divideIntoMultipleHeadsPfS_S_S_S_S_iiii_param_6];
	ld.param.u32 	%r3, [_Z23divideIntoMultipleHeadsPfS_S_S_S_S_iiii_param_7];
	ld.param.u32 	%r4, [_Z23divideIntoMultipleHeadsPfS_S_S_S_S_iiii_param_8];
	ld.param.u32 	%r5, [_Z23divideIntoMultipleHeadsPfS_S_S_S_S_iiii_param_9];
	mov.u32 	%r8, %tid.x;
	mov.u32 	%r9, %ntid.x;
	mov.u32 	%r10, %ctaid.x;
	mad.lo.s32 	%r1, %r9, %r10, %r8;
	mov.u32 	%r11, %tid.y;
	mov.u32 	%r12, %ntid.y;
	mov.u32 	%r13, %ctaid.y;
	mad.lo.s32 	%r14, %r12, %r13, %r11;
	setp.ge.s32 	%p1, %r1, %r4;
	setp.ge.s32 	%p2, %r14, %r6;
	or.pred  	%p3, %p1, %p2;
	@%p3 bra 	$L__BB3_2;
	ld.param.u64 	%rd21, [_Z23divideIntoMultipleHeadsPfS_S_S_S_S_iiii_param_0];
	cvta.to.global.u64 	%rd7, %rd21;
	cvta.to.global.u64 	%rd8, %rd4;
	cvta.to.global.u64 	%rd9, %rd2;
	cvta.to.global.u64 	%rd10, %rd5;
	cvta.to.global.u64 	%rd11, %rd3;
	cvta.to.global.u64 	%rd12, %rd6;
	mad.lo.s32 	%r15, %r3, %r14, %r1;
	mad.lo.s32 	%r16, %r5, %r4, %r15;
	mul.wide.s32 	%rd13, %r16, 4;
	add.s64 	%rd14, %rd7, %rd13;
	ld.global.f32 	%f1, [%rd14];
	mad.lo.s32 	%r17, %r4, %r14, %r1;
	mul.wide.s32 	%rd15, %r17, 4;
	add.s64 	%rd16, %rd8, %rd15;
	st.global.f32 	[%rd16], %f1;
	add.s64 	%rd17, %rd9, %rd13;
	ld.global.f32 	%f2, [%rd17];
	add.s64 	%rd18, %rd10, %rd15;
	st.global.f32 	[%rd18], %f2;
	add.s64 	%rd19, %rd11, %rd13;
	ld.global.f32 	%f3, [%rd19];
	add.s64 	%rd20, %rd12, %rd15;
	st.global.f32 	[%rd20], %f3;
$L__BB3_2:
	ret;

}
	// .globl	_Z16concatenateHeadsPfS_iiii
.visible .entry _Z16concatenateHeadsPfS_iiii(
	.param .u64 .ptr .align 1 _Z16concatenateHeadsPfS_iiii_param_0,
	.param .u64 .ptr .align 1 _Z16concatenateHeadsPfS_iiii_param_1,
	.param .u32 _Z16concatenateHeadsPfS_iiii_param_2,
	.param .u32 _Z16concatenateHeadsPfS_iiii_param_3,
	.param .u32 _Z16concatenateHeadsPfS_iiii_param_4,
	.param .u32 _Z16concatenateHeadsPfS_iiii_param_5
)
{
	.reg .pred 	%p<4>;
	.reg .b32 	%r<18>;
	.reg .b32 	%f<2>;
	.reg .b64 	%rd<9>;

	ld.param.u64 	%rd1, [_Z16concatenateHeadsPfS_iiii_param_0];
	ld.param.u64 	%rd2, [_Z16concatenateHeadsPfS_iiii_param_1];
	ld.param.u32 	%r6, [_Z16concatenateHeadsPfS_iiii_param_2];
	ld.param.u32 	%r3, [_Z16concatenateHeadsPfS_iiii_param_3];
	ld.param.u32 	%r4, [_Z16concatenateHeadsPfS_iiii_param_4];
	ld.param.u32 	%r5, [_Z16concatenateHeadsPfS_iiii_param_5];
	mov.u32 	%r8, %tid.x;
	mov.u32 	%r9, %ntid.x;
	mov.u32 	%r10, %ctaid.x;
	mad.lo.s32 	%r1, %r9, %r10, %r8;
	mov.u32 	%r11, %tid.y;
	mov.u32 	%r12, %ntid.y;
	mov.u32 	%r13, %ctaid.y;
	mad.lo.s32 	%r14, %r12, %r13, %r11;
	setp.ge.s32 	%p1, %r1, %r4;
	setp.ge.s32 	%p2, %r14, %r6;
	or.pred  	%p3, %p1, %p2;
	@%p3 bra 	$L__BB4_2;
	cvta.to.global.u64 	%rd3, %rd2;
	cvta.to.global.u64 	%rd4, %rd1;
	mad.lo.s32 	%r15, %r4, %r14, %r1;
	mul.wide.s32 	%rd5, %r15, 4;
	add.s64 	%rd6, %rd3, %rd5;
	ld.global.f32 	%f1, [%rd6];
	mad.lo.s32 	%r16, %r3, %r14, %r1;
	mad.lo.s32 	%r17, %r5, %r4, %r16;
	mul.wide.s32 	%rd7, %r17, 4;
	add.s64 	%rd8, %rd4, %rd7;
	st.global.f32 	[%rd8], %f1;
$L__BB4_2:
	ret;

}


// ===== COMPILED SASS (sm_100) =====

	.target	sm_100

	.elftype	@"ET_EXEC"


//--------------------- .note.nv.tkinfo           --------------------------
	.section	.note.nv.tkinfo,"",@"SHT_NOTE"
	.sectionflags	@"SHF_NOTE_NV_TKINFO"
	.tkinfo
        /*0018*/ 	.word	0x00000002
        /*0030*/ 	.string	""
        /*0030*/ 	.string	"ptxas"
        /*0030*/ 	.string	"Cuda compilation tools, release 13.0, V13.0.88"
        /*0030*/ 	.string	"Build cuda_13.0.r13.0/compiler.36424714_0"
        /*0030*/ 	.string	"-arch sm_100 -m 64 "



//--------------------- .note.nv.cuinfo           --------------------------
	.section	.note.nv.cuinfo,"",@"SHT_NOTE"
	.sectionflags	@"SHF_NOTE_NV_CUINFO"
        /*0018*/ 	.short	0x0002
        /*001a*/ 	.short	0x0064
        /*001c*/ 	.short	0x0082
	.zero		2


//--------------------- .nv.info                  --------------------------
	.section	.nv.info,"",@"SHT_CUDA_INFO"
	.align	4


	//----- nvinfo : EIATTR_REGCOUNT
	.align		4
        /*0000*/ 	.byte	0x04, 0x2f
        /*0002*/ 	.short	(.L_1 - .L_0)
	.align		4
.L_0:
        /*0004*/ 	.word	index@(_Z15softmaxFunctionPfS_ii)
        /*0008*/ 	.word	0x00000014


	//----- nvinfo : EIATTR_FRAME_SIZE
	.align		4
.L_1:
        /*000c*/ 	.byte	0x04, 0x11
        /*000e*/ 	.short	(.L_3 - .L_2)
	.align		4
.L_2:
        /*0010*/ 	.word	index@($__internal_0_$__cuda_sm3x_div_rn_noftz_f32_slowpath)
        /*0014*/ 	.word	0x00000000


	//----- nvinfo : EIATTR_FRAME_SIZE
	.align		4
.L_3:
        /*0018*/ 	.byte	0x04, 0x11
        /*001a*/ 	.short	(.L_5 - .L_4)
	.align		4
.L_4:
        /*001c*/ 	.word	index@(_Z15softmaxFunctionPfS_ii)
        /*0020*/ 	.word	0x00000000


	//----- nvinfo : EIATTR_REGCOUNT
	.align		4
.L_5:
        /*0024*/ 	.byte	0x04, 0x2f
        /*0026*/ 	.short	(.L_7 - .L_6)
	.align		4
.L_6:
        /*0028*/ 	.word	index@(_Z12transposeMatPfS_ii)
        /*002c*/ 	.word	0x0000000a


	//----- nvinfo : EIATTR_FRAME_SIZE
	.align		4
.L_7:
        /*0030*/ 	.byte	0x04, 0x11
        /*0032*/ 	.short	(.L_9 - .L_8)
	.align		4
.L_8:
        /*0034*/ 	.word	index@(_Z12transposeMatPfS_ii)
        /*0038*/ 	.word	0x00000000


	//----- nvinfo : EIATTR_REGCOUNT
	.align		4
.L_9:
        /*003c*/ 	.byte	0x04, 0x2f
        /*003e*/ 	.short	(.L_11 - .L_10)
	.align		4
.L_10:
        /*0040*/ 	.word	index@(_Z6matMulPfS_S_iiib)
        /*0044*/ 	.word	0x00000020


	//----- nvinfo : EIATTR_FRAME_SIZE
	.align		4
.L_11:
        /*0048*/ 	.byte	0x04, 0x11
        /*004a*/ 	.short	(.L_13 - .L_12)
	.align		4
.L_12:
        /*004c*/ 	.word	index@(_Z6matMulPfS_S_iiib)
        /*0050*/ 	.word	0x00000000


	//----- nvinfo : EIATTR_REGCOUNT
	.align		4
.L_13:
        /*0054*/ 	.byte	0x04, 0x2f
        /*0056*/ 	.short	(.L_15 - .L_14)
	.align		4
.L_14:
        /*0058*/ 	.word	index@(_Z23divideIntoMultipleHeadsPfS_S_S_S_S_iiii)
        /*005c*/ 	.word	0x00000014


	//----- nvinfo : EIATTR_FRAME_SIZE
	.align		4
.L_15:
        /*0060*/ 	.byte	0x04, 0x11
        /*0062*/ 	.short	(.L_17 - .L_16)
	.align		4
.L_16:
        /*0064*/ 	.word	index@(_Z23divideIntoMultipleHeadsPfS_S_S_S_S_iiii)
        /*0068*/ 	.word	0x00000000


	//----- nvinfo : EIATTR_REGCOUNT
	.align		4
.L_17:
        /*006c*/ 	.byte	0x04, 0x2f
        /*006e*/ 	.short	(.L_19 - .L_18)
	.align		4
.L_18:
        /*0070*/ 	.word	index@(_Z16concatenateHeadsPfS_iiii)
        /*0074*/ 	.word	0x0000000c


	//----- nvinfo : EIATTR_FRAME_SIZE
	.align		4
.L_19:
        /*0078*/ 	.byte	0x04, 0x11
        /*007a*/ 	.short	(.L_21 - .L_20)
	.align		4
.L_20:
        /*007c*/ 	.word	index@(_Z16concatenateHeadsPfS_iiii)
        /*0080*/ 	.word	0x00000000


	//----- nvinfo : EIATTR_MIN_STACK_SIZE
	.align		4
.L_21:
        /*0084*/ 	.byte	0x04, 0x12
        /*0086*/ 	.short	(.L_23 - .L_22)
	.align		4
.L_22:
        /*0088*/ 	.word	index@(_Z16concatenateHeadsPfS_iiii)
        /*008c*/ 	.word	0x00000000


	//----- nvinfo : EIATTR_MIN_STACK_SIZE
	.align		4
.L_23:
        /*0090*/ 	.byte	0x04, 0x12
        /*0092*/ 	.short	(.L_25 - .L_24)
	.align		4
.L_24:
        /*0094*/ 	.word	index@(_Z23divideIntoMultipleHeadsPfS_S_S_S_S_iiii)
        /*0098*/ 	.word	0x00000000


	//----- nvinfo : EIATTR_MIN_STACK_SIZE
	.align		4
.L_25:
        /*009c*/ 	.byte	0x04, 0x12
        /*009e*/ 	.short	(.L_27 - .L_26)
	.align		4
.L_26:
        /*00a0*/ 	.word	index@(_Z6matMulPfS_S_iiib)
        /*00a4*/ 	.word	0x00000000


	//----- nvinfo : EIATTR_MIN_STACK_SIZE
	.align		4
.L_27:
        /*00a8*/ 	.byte	0x04, 0x12
        /*00aa*/ 	.short	(.L_29 - .L_28)
	.align		4
.L_28:
        /*00ac*/ 	.word	index@(_Z12transposeMatPfS_ii)
        /*00b0*/ 	.word	0x00000000


	//----- nvinfo : EIATTR_MIN_STACK_SIZE
	.align		4
.L_29:
        /*00b4*/ 	.byte	0x04, 0x12
        /*00b6*/ 	.short	(.L_31 - .L_30)
	.align		4
.L_30:
        /*00b8*/ 	.word	index@(_Z15softmaxFunctionPfS_ii)
        /*00bc*/ 	.word	0x00000000
.L_31:


//--------------------- .nv.compat                --------------------------
	.section	.nv.compat,"",@"SHT_CUDA_COMPAT_INFO"
	.align	4
        /*0000*/ 	.byte	0x02, 0x09, 0x00, 0x00, 0x02, 0x02, 0x01, 0x00, 0x02, 0x05, 0x05, 0x00, 0x03, 0x07, 0x01, 0x01
        /*0010*/ 	.byte	0x02, 0x03, 0x00, 0x00, 0x02, 0x06, 0x01, 0x00, 0x04, 0x0b, 0x08, 0x00, 0x01, 0x00, 0x00, 0x00
        /*0020*/ 	.byte	0x00, 0x00, 0x00, 0x00


//--------------------- .nv.info._Z16concatenateHeadsPfS_iiii --------------------------
	.section	.nv.info._Z16concatenateHeadsPfS_iiii,"",@"SHT_CUDA_INFO"
	.sectionflags	@""
	.align	4


	//----- nvinfo : EIATTR_CUDA_API_VERSION
	.align		4
        /*0000*/ 	.byte	0x04, 0x37
        /*0002*/ 	.short	(.L_33 - .L_32)
.L_32:
        /*0004*/ 	.word	0x00000082


	//----- nvinfo : EIATTR_KPARAM_INFO
	.align		4
.L_33:
        /*0008*/ 	.byte	0x04, 0x17
        /*000a*/ 	.short	(.L_35 - .L_34)
.L_34:
        /*000c*/ 	.word	0x00000000
        /*0010*/ 	.short	0x0005
        /*0012*/ 	.short	0x001c
        /*0014*/ 	.byte	0x00, 0xf0, 0x11, 0x00


	//----- nvinfo : EIATTR_KPARAM_INFO
	.align		4
.L_35:
        /*0018*/ 	.byte	0x04, 0x17
        /*001a*/ 	.short	(.L_37 - .L_36)
.L_36:
        /*001c*/ 	.word	0x00000000
        /*0020*/ 	.short	0x0004
        /*0022*/ 	.short	0x0018
        /*0024*/ 	.byte	0x00, 0xf0, 0x11, 0x00


	//----- nvinfo : EIATTR_KPARAM_INFO
	.align		4
.L_37:
        /*0028*/ 	.byte	0x04, 0x17
        /*002a*/ 	.short	(.L_39 - .L_38)
.L_38:
        /*002c*/ 	.word	0x00000000
        /*0030*/ 	.short	0x0003
        /*0032*/ 	.short	0x0014
        /*0034*/ 	.byte	0x00, 0xf0, 0x11, 0x00


	//----- nvinfo : EIATTR_KPARAM_INFO
	.align		4
.L_39:
        /*0038*/ 	.byte	0x04, 0x17
        /*003a*/ 	.short	(.L_41 - .L_40)
.L_40:
        /*003c*/ 	.word	0x00000000
        /*0040*/ 	.short	0x0002
        /*0042*/ 	.short	0x0010
        /*0044*/ 	.byte	0x00, 0xf0, 0x11, 0x00


	//----- nvinfo : EIATTR_KPARAM_INFO
	.align		4
.L_41:
        /*0048*/ 	.byte	0x04, 0x17
        /*004a*/ 	.short	(.L_43 - .L_42)
.L_42:
        /*004c*/ 	.word	0x00000000
        /*0050*/ 	.short	0x0001
        /*0052*/ 	.short	0x0008
        /*0054*/ 	.byte	0x00, 0xf5, 0x21, 0x00


	//----- nvinfo : EIATTR_KPARAM_INFO
	.align		4
.L_43:
        /*0058*/ 	.byte	0x04, 0x17
        /*005a*/ 	.short	(.L_45 - .L_44)
.L_44:
        /*005c*/ 	.word	0x00000000
        /*0060*/ 	.short	0x0000
        /*0062*/ 	.short	0x0000
        /*0064*/ 	.byte	0x00, 0xf5, 0x21, 0x00


	//----- nvinfo : EIATTR_SPARSE_MMA_MASK
	.align		4
.L_45:
        /*0068*/ 	.byte	0x03, 0x50
        /*006a*/ 	.short	0x0000


	//----- nvinfo : EIATTR_MAXREG_COUNT
	.align		4
        /*006c*/ 	.byte	0x03, 0x1b
        /*006e*/ 	.short	0x00ff


	//----- nvinfo : EIATTR_MERCURY_ISA_VERSION
	.align		4
        /*0070*/ 	.byte	0x03, 0x5f
        /*0072*/ 	.short	0x0101


	//----- nvinfo : EIATTR_VRC_CTA_INIT_COUNT
	.align		4
        /*0074*/ 	.byte	0x02, 0x4a
	.zero		1
	.zero		1


	//----- nvinfo : EIATTR_EXIT_INSTR_OFFSETS
	.align		4
        /*0078*/ 	.byte	0x04, 0x1c
        /*007a*/ 	.short	(.L_47 - .L_46)


	//   ....[0]....
.L_46:
        /*007c*/ 	.word	0x000000d0


	//   ....[1]....
        /*0080*/ 	.word	0x000001a0


	//----- nvinfo : EIATTR_CBANK_PARAM_SIZE
	.align		4
.L_47:
        /*0084*/ 	.byte	0x03, 0x19
        /*0086*/ 	.short	0x0020


	//----- nvinfo : EIATTR_PARAM_CBANK
	.align		4
        /*0088*/ 	.byte	0x04, 0x0a
        /*008a*/ 	.short	(.L_49 - .L_48)
	.align		4
.L_48:
        /*008c*/ 	.word	index@(.nv.constant0._Z16concatenateHeadsPfS_iiii)
        /*0090*/ 	.short	0x0380
        /*0092*/ 	.short	0x0020


	//----- nvinfo : EIATTR_SW_WAR
	.align		4
.L_49:
        /*0094*/ 	.byte	0x04, 0x36
        /*0096*/ 	.short	(.L_51 - .L_50)
.L_50:
        /*0098*/ 	.word	0x00000008
.L_51:


//--------------------- .nv.info._Z23divideIntoMultipleHeadsPfS_S_S_S_S_iiii --------------------------
	.section	.nv.info._Z23divideIntoMultipleHeadsPfS_S_S_S_S_iiii,"",@"SHT_CUDA_INFO"
	.sectionflags	@""
	.align	4


	//----- nvinfo : EIATTR_CUDA_API_VERSION
	.align		4
        /*0000*/ 	.byte	0x04, 0x37
        /*0002*/ 	.short	(.L_53 - .L_52)
.L_52:
        /*0004*/ 	.word	0x00000082


	//----- nvinfo : EIATTR_KPARAM_INFO
	.align		4
.L_53:
        /*0008*/ 	.byte	0x04, 0x17
        /*000a*/ 	.short	(.L_55 - .L_54)
.L_54:
        /*000c*/ 	.word	0x00000000
        /*0010*/ 	.short	0x0009
        /*0012*/ 	.short	0x003c
        /*0014*/ 	.byte	0x00, 0xf0, 0x11, 0x00


	//----- nvinfo : EIATTR_KPARAM_INFO
	.align		4
.L_55:
        /*0018*/ 	.byte	0x04, 0x17
        /*001a*/ 	.short	(.L_57 - .L_56)
.L_56:
        /*001c*/ 	.word	0x00000000
        /*0020*/ 	.short	0x0008
        /*0022*/ 	.short	0x0038
        /*0024*/ 	.byte	0x00, 0xf0, 0x11, 0x00


	//----- nvinfo : EIATTR_KPARAM_INFO
	.align		4
.L_57:
        /*0028*/ 	.byte	0x04, 0x17
        /*002a*/ 	.short	(.L_59 - .L_58)
.L_58:
        /*002c*/ 	.word	0x00000000
        /*0030*/ 	.short	0x0007
        /*0032*/ 	.short	0x0034
        /*0034*/ 	.byte	0x00, 0xf0, 0x11, 0x00


	//----- nvinfo : EIATTR_KPARAM_INFO
	.align		4
.L_59:
        /*0038*/ 	.byte	0x04, 0x17
        /*003a*/ 	.short	(.L_61 - .L_60)
.L_60:
        /*003c*/ 	.word	0x00000000
        /*0040*/ 	.short	0x0006
        /*0042*/ 	.short	0x0030
        /*0044*/ 	.byte	0x00, 0xf0, 0x11, 0x00


	//----- nvinfo : EIATTR_KPARAM_INFO
	.align		4
.L_61:
        /*0048*/ 	.byte	0x04, 0x17
        /*004a*/ 	.short	(.L_63 - .L_62)
.L_62:
        /*004c*/ 	.word	0x00000000
        /*0050*/ 	.short	0x0005
        /*0052*/ 	.short	0x0028
        /*0054*/ 	.byte	0x00, 0xf5, 0x21, 0x00


	//----- nvinfo : EIATTR_KPARAM_INFO
	.align		4
.L_63:
        /*0058*/ 	.byte	0x04, 0x17
        /*005a*/ 	.short	(.L_65 - .L_64)
.L_64:
        /*005c*/ 	.word	0x00000000
        /*0060*/ 	.short	0x0004
        /*0062*/ 	.short	0x0020
        /*0064*/ 	.byte	0x00, 0xf5, 0x21, 0x00


	//----- nvinfo : EIATTR_KPARAM_INFO
	.align		4
.L_65:
        /*0068*/ 	.byte	0x04, 0x17
        /*006a*/ 	.short	(.L_67 - .L_66)
.L_66:
        /*006c*/ 	.word	0x00000000
        /*0070*/ 	.short	0x0003
        /*0072*/ 	.short	0x0018
        /*0074*/ 	.byte	0x00, 0xf5, 0x21, 0x00


	//----- nvinfo : EIATTR_KPARAM_INFO
	.align		4
.L_67:
        /*0078*/ 	.byte	0x04, 0x17
        /*007a*/ 	.short	(.L_69 - .L_68)
.L_68:
        /*007c*/ 	.word	0x00000000
        /*0080*/ 	.short	0x0002
        /*0082*/ 	.short	0x0010
        /*0084*/ 	.byte	0x00, 0xf5, 0x21, 0x00


	//----- nvinfo : EIATTR_KPARAM_INFO
	.align		4
.L_69:
        /*0088*/ 	.byte	0x04, 0x17
        /*008a*/ 	.short	(.L_71 - .L_70)
.L_70:
        /*008c*/ 	.word	0x00000000
        /*0090*/ 	.short	0x0001
        /*0092*/ 	.short	0x0008
        /*0094*/ 	.byte	0x00, 0xf5, 0x21, 0x00


	//----- nvinfo : EIATTR_KPARAM_INFO
	.align		4
.L_71:
        /*0098*/ 	.byte	0x04, 0x17
        /*009a*/ 	.short	(.L_73 - .L_72)
.L_72:
        /*009c*/ 	.word	0x00000000
        /*00a0*/ 	.short	0x0000
        /*00a2*/ 	.short	0x0000
        /*00a4*/ 	.byte	0x00, 0xf5, 0x21, 0x00


	//----- nvinfo : EIATTR_SPARSE_MMA_MASK
	.align		4
.L_73:
        /*00a8*/ 	.byte	0x03, 0x50
        /*00aa*/ 	.short	0x0000


	//----- nvinfo : EIATTR_MAXREG_COUNT
	.align		4
        /*00ac*/ 	.byte	0x03, 0x1b
        /*00ae*/ 	.short	0x00ff


	//----- nvinfo : EIATTR_MERCURY_ISA_VERSION
	.align		4
        /*00b0*/ 	.byte	0x03, 0x5f
        /*00b2*/ 	.short	0x0101


	//----- nvinfo : EIATTR_VRC_CTA_INIT_COUNT
	.align		4
        /*00b4*/ 	.byte	0x02, 0x4a
	.zero		1
	.zero		1


	//----- nvinfo : EIATTR_EXIT_INSTR_OFFSETS
	.align		4
        /*00b8*/ 	.byte	0x04, 0x1c
        /*00ba*/ 	.short	(.L_75 - .L_74)


	//   ....[0]....
.L_74:
        /*00bc*/ 	.word	0x000000d0


	//   ....[1]....
        /*00c0*/ 	.word	0x00000260


	//----- nvinfo : EIATTR_CBANK_PARAM_SIZE
	.align		4
.L_75:
        /*00c4*/ 	.byte	0x03, 0x19
        /*00c6*/ 	.short	0x0040


	//----- nvinfo : EIATTR_PARAM_CBANK
	.align		4
        /*00c8*/ 	.byte	0x04, 0x0a
        /*00ca*/ 	.short	(.L_77 - .L_76)
	.align		4
.L_76:
        /*00cc*/ 	.word	index@(.nv.constant0._Z23divideIntoMultipleHeadsPfS_S_S_S_S_iiii)
        /*00d0*/ 	.short	0x0380
        /*00d2*/ 	.short	0x0040


	//----- nvinfo : EIATTR_SW_WAR
	.align		4
.L_77:
        /*00d4*/ 	.byte	0x04, 0x36
        /*00d6*/ 	.short	(.L_79 - .L_78)
.L_78:
        /*00d8*/ 	.word	0x00000008
.L_79:


//--------------------- .nv.info._Z6matMulPfS_S_iiib --------------------------
	.section	.nv.info._Z6matMulPfS_S_iiib,"",@"SHT_CUDA_INFO"
	.sectionflags	@""
	.align	4


	//----- nvinfo : EIATTR_CUDA_API_VERSION
	.align		4
        /*0000*/ 	.byte	0x04, 0x37
        /*0002*/ 	.short	(.L_81 - .L_80)
.L_80:
        /*0004*/ 	.word	0x00000082


	//----- nvinfo : EIATTR_KPARAM_INFO
	.align		4
.L_81:
        /*0008*/ 	.byte	0x04, 0x17
        /*000a*/ 	.short	(.L_83 - .L_82)
.L_82:
        /*000c*/ 	.word	0x00000000
        /*0010*/ 	.short	0x0006
        /*0012*/ 	.short	0x0024
        /*0014*/ 	.byte	0x00, 0xf0, 0x05, 0x00


	//----- nvinfo : EIATTR_KPARAM_INFO
	.align		4
.L_83:
        /*0018*/ 	.byte	0x04, 0x17
        /*001a*/ 	.short	(.L_85 - .L_84)
.L_84:
        /*001c*/ 	.word	0x00000000
        /*0020*/ 	.short	0x0005
        /*0022*/ 	.short	0x0020
        /*0024*/ 	.byte	0x00, 0xf0, 0x11, 0x00


	//----- nvinfo : EIATTR_KPARAM_INFO
	.align		4
.L_85:
        /*0028*/ 	.byte	0x04, 0x17
        /*002a*/ 	.short	(.L_87 - .L_86)
.L_86:
        /*002c*/ 	.word	0x00000000
        /*0030*/ 	.short	0x0004
        /*0032*/ 	.short	0x001c
        /*0034*/ 	.byte	0x00, 0xf0, 0x11, 0x00


	//----- nvinfo : EIATTR_KPARAM_INFO
	.align		4
.L_87:
        /*0038*/ 	.byte	0x04, 0x17
        /*003a*/ 	.short	(.L_89 - .L_88)
.L_88:
        /*003c*/ 	.word	0x00000000
        /*0040*/ 	.short	0x0003
        /*0042*/ 	.short	0x0018
        /*0044*/ 	.byte	0x00, 0xf0, 0x11, 0x00


	//----- nvinfo : EIATTR_KPARAM_INFO
	.align		4
.L_89:
        /*0048*/ 	.byte	0x04, 0x17
        /*004a*/ 	.short	(.L_91 - .L_90)
.L_90:
        /*004c*/ 	.word	0x00000000
        /*0050*/ 	.short	0x0002
        /*0052*/ 	.short	0x0010
        /*0054*/ 	.byte	0x00, 0xf5, 0x21, 0x00


	//----- nvinfo : EIATTR_KPARAM_INFO
	.align		4
.L_91:
        /*0058*/ 	.byte	0x04, 0x17
        /*005a*/ 	.short	(.L_93 - .L_92)
.L_92:
        /*005c*/ 	.word	0x00000000
        /*0060*/ 	.short	0x0001
        /*0062*/ 	.short	0x0008
        /*0064*/ 	.byte	0x00, 0xf5, 0x21, 0x00


	//----- nvinfo : EIATTR_KPARAM_INFO
	.align		4
.L_93:
        /*0068*/ 	.byte	0x04, 0x17
        /*006a*/ 	.short	(.L_95 - .L_94)
.L_94:
        /*006c*/ 	.word	0x00000000
        /*0070*/ 	.short	0x0000
        /*0072*/ 	.short	0x0000
        /*0074*/ 	.byte	0x00, 0xf5, 0x21, 0x00


	//----- nvinfo : EIATTR_SPARSE_MMA_MASK
	.align		4
.L_95:
        /*0078*/ 	.byte	0x03, 0x50
        /*007a*/ 	.short	0x0000


	//----- nvinfo : EIATTR_MAXREG_COUNT
	.align		4
        /*007c*/ 	.byte	0x03, 0x1b
        /*007e*/ 	.short	0x00ff


	//----- nvinfo : EIATTR_NUM_BARRIERS
	.align		4
        /*0080*/ 	.byte	0x02, 0x4c
        /*0082*/ 	.byte	0x01
	.zero		1


	//----- nvinfo : EIATTR_MERCURY_ISA_VERSION
	.align		4
        /*0084*/ 	.byte	0x03, 0x5f
        /*0086*/ 	.short	0x0101


	//----- nvinfo : EIATTR_VRC_CTA_INIT_COUNT
	.align		4
        /*0088*/ 	.byte	0x02, 0x4a
	.zero		1
	.zero		1


	//----- nvinfo : EIATTR_EXIT_INSTR_OFFSETS
	.align		4
        /*008c*/ 	.byte	0x04, 0x1c
        /*008e*/ 	.short	(.L_97 - .L_96)


	//   ....[0]....
.L_96:
        /*0090*/ 	.word	0x00000710


	//   ....[1]....
        /*0094*/ 	.word	0x000007c0


	//   ....[2]....
        /*0098*/ 	.word	0x00000810


	//   ....[3]....
        /*009c*/ 	.word	0x00000860


	//----- nvinfo : EIATTR_CBANK_PARAM_SIZE
	.align		4
.L_97:
        /*00a0*/ 	.byte	0x03, 0x19
        /*00a2*/ 	.short	0x0025


	//----- nvinfo : EIATTR_PARAM_CBANK
	.align		4
        /*00a4*/ 	.byte	0x04, 0x0a
        /*00a6*/ 	.short	(.L_99 - .L_98)
	.align		4
.L_98:
        /*00a8*/ 	.word	index@(.nv.constant0._Z6matMulPfS_S_iiib)
        /*00ac*/ 	.short	0x0380
        /*00ae*/ 	.short	0x0025


	//----- nvinfo : EIATTR_SW_WAR
	.align		4
.L_99:
        /*00b0*/ 	.byte	0x04, 0x36
        /*00b2*/ 	.short	(.L_101 - .L_100)
.L_100:
        /*00b4*/ 	.word	0x00000008
.L_101:


//--------------------- .nv.info._Z12transposeMatPfS_ii --------------------------
	.section	.nv.info._Z12transposeMatPfS_ii,"",@"SHT_CUDA_INFO"
	.sectionflags	@""
	.align	4


	//----- nvinfo : EIATTR_CUDA_API_VERSION
	.align		4
        /*0000*/ 	.byte	0x04, 0x37
        /*0002*/ 	.short	(.L_103 - .L_102)
.L_102:
        /*0004*/ 	.word	0x00000082


	//----- nvinfo : EIATTR_KPARAM_INFO
	.align		4
.L_103:
        /*0008*/ 	.byte	0x04, 0x17
        /*000a*/ 	.short	(.L_105 - .L_104)
.L_104:
        /*000c*/ 	.word	0x00000000
        /*0010*/ 	.short	0x0003
        /*0012*/ 	.short	0x0014
        /*0014*/ 	.byte	0x00, 0xf0, 0x11, 0x00


	//----- nvinfo : EIATTR_KPARAM_INFO
	.align		4
.L_105:
        /*0018*/ 	.byte	0x04, 0x17
        /*001a*/ 	.short	(.L_107 - .L_106)
.L_106:
        /*001c*/ 	.word	0x00000000
        /*0020*/ 	.short	0x0002
        /*0022*/ 	.short	0x0010
        /*0024*/ 	.byte	0x00, 0xf0, 0x11, 0x00


	//----- nvinfo : EIATTR_KPARAM_INFO
	.align		4
.L_107:
        /*0028*/ 	.byte	0x04, 0x17
        /*002a*/ 	.short	(.L_109 - .L_108)
.L_108:
        /*002c*/ 	.word	0x00000000
        /*0030*/ 	.short	0x0001
        /*0032*/ 	.short	0x0008
        /*0034*/ 	.byte	0x00, 0xf5, 0x21, 0x00


	//----- nvinfo : EIATTR_KPARAM_INFO
	.align		4
.L_109:
        /*0038*/ 	.byte	0x04, 0x17
        /*003a*/ 	.short	(.L_111 - .L_110)
.L_110:
        /*003c*/ 	.word	0x00000000
        /*0040*/ 	.short	0x0000
        /*0042*/ 	.short	0x0000
        /*0044*/ 	.byte	0x00, 0xf5, 0x21, 0x00


	//----- nvinfo : EIATTR_SPARSE_MMA_MASK
	.align		4
.L_111:
        /*0048*/ 	.byte	0x03, 0x50
        /*004a*/ 	.short	0x0000


	//----- nvinfo : EIATTR_MAXREG_COUNT
	.align		4
        /*004c*/ 	.byte	0x03, 0x1b
        /*004e*/ 	.short	0x00ff


	//----- nvinfo : EIATTR_MERCURY_ISA_VERSION
	.align		4
        /*0050*/ 	.byte	0x03, 0x5f
        /*0052*/ 	.short	0x0101


	//----- nvinfo : EIATTR_VRC_CTA_INIT_COUNT
	.align		4
        /*0054*/ 	.byte	0x02, 0x4a
	.zero		1
	.zero		1


	//----- nvinfo : EIATTR_EXIT_INSTR_OFFSETS
	.align		4
        /*0058*/ 	.byte	0x04, 0x1c
        /*005a*/ 	.short	(.L_113 - .L_112)


	//   ....[0]....
.L_112:
        /*005c*/ 	.word	0x000000c0


	//   ....[1]....
        /*0060*/ 	.word	0x00000160


	//----- nvinfo : EIATTR_CBANK_PARAM_SIZE
	.align		4
.L_113:
        /*0064*/ 	.byte	0x03, 0x19
        /*0066*/ 	.short	0x0018


	//----- nvinfo : EIATTR_PARAM_CBANK
	.align		4
        /*0068*/ 	.byte	0x04, 0x0a
        /*006a*/ 	.short	(.L_115 - .L_114)
	.align		4
.L_114:
        /*006c*/ 	.word	index@(.nv.constant0._Z12transposeMatPfS_ii)
        /*0070*/ 	.short	0x0380
        /*0072*/ 	.short	0x0018


	//----- nvinfo : EIATTR_SW_WAR
	.align		4
.L_115:
        /*0074*/ 	.byte	0x04, 0x36
        /*0076*/ 	.short	(.L_117 - .L_116)
.L_116:
        /*0078*/ 	.word	0x00000008
.L_117:


//--------------------- .nv.info._Z15softmaxFunctionPfS_ii --------------------------
	.section	.nv.info._Z15softmaxFunctionPfS_ii,"",@"SHT_CUDA_INFO"
	.sectionflags	@""
	.align	4


	//----- nvinfo : EIATTR_CUDA_API_VERSION
	.align		4
        /*0000*/ 	.byte	0x04, 0x37
        /*0002*/ 	.short	(.L_119 - .L_118)
.L_118:
        /*0004*/ 	.word	0x00000082


	//----- nvinfo : EIATTR_KPARAM_INFO
	.align		4
.L_119:
        /*0008*/ 	.byte	0x04, 0x17
        /*000a*/ 	.short	(.L_121 - .L_120)
.L_120:
        /*000c*/ 	.word	0x00000000
        /*0010*/ 	.short	0x0003
        /*0012*/ 	.short	0x0014
        /*0014*/ 	.byte	0x00, 0xf0, 0x11, 0x00


	//----- nvinfo : EIATTR_KPARAM_INFO
	.align		4
.L_121:
        /*0018*/ 	.byte	0x04, 0x17
        /*001a*/ 	.short	(.L_123 - .L_122)
.L_122:
        /*001c*/ 	.word	0x00000000
        /*0020*/ 	.short	0x0002
        /*0022*/ 	.short	0x0010
        /*0024*/ 	.byte	0x00, 0xf0, 0x11, 0x00


	//----- nvinfo : EIATTR_KPARAM_INFO
	.align		4
.L_123:
        /*0028*/ 	.byte	0x04, 0x17
        /*002a*/ 	.short	(.L_125 - .L_124)
.L_124:
        /*002c*/ 	.word	0x00000000
        /*0030*/ 	.short	0x0001
        /*0032*/ 	.short	0x0008
        /*0034*/ 	.byte	0x00, 0xf5, 0x21, 0x00


	//----- nvinfo : EIATTR_KPARAM_INFO
	.align		4
.L_125:
        /*0038*/ 	.byte	0x04, 0x17
        /*003a*/ 	.short	(.L_127 - .L_126)
.L_126:
        /*003c*/ 	.word	0x00000000
        /*0040*/ 	.short	0x0000
        /*0042*/ 	.short	0x0000
        /*0044*/ 	.byte	0x00, 0xf5, 0x21, 0x00


	//----- nvinfo : EIATTR_SPARSE_MMA_MASK
	.align		4
.L_127:
        /*0048*/ 	.byte	0x03, 0x50
        /*004a*/ 	.short	0x0000


	//----- nvinfo : EIATTR_MAXREG_COUNT
	.align		4
        /*004c*/ 	.byte	0x03, 0x1b
        /*004e*/ 	.short	0x00ff


	//----- nvinfo : EIATTR_NUM_BARRIERS
	.align		4
        /*0050*/ 	.byte	0x02, 0x4c
        /*0052*/ 	.byte	0x01
	.zero		1


	//----- nvinfo : EIATTR_MERCURY_ISA_VERSION
	.align		4
        /*0054*/ 	.byte	0x03, 0x5f
        /*0056*/ 	.short	0x0101


	//----- nvinfo : EIATTR_VRC_CTA_INIT_COUNT
	.align		4
        /*0058*/ 	.byte	0x02, 0x4a
	.zero		1
	.zero		1


	//----- nvinfo : EIATTR_EXIT_INSTR_OFFSETS
	.align		4
        /*005c*/ 	.byte	0x04, 0x1c
        /*005e*/ 	.short	(.L_129 - .L_128)


	//   ....[0]....
.L_128:
        /*0060*/ 	.word	0x00000660


	//   ....[1]....
        /*0064*/ 	.word	0x00000850


	//----- nvinfo : EIATTR_CRS_STACK_SIZE
	.align		4
.L_129:
        /*0068*/ 	.byte	0x04, 0x1e
        /*006a*/ 	.short	(.L_131 - .L_130)
.L_130:
        /*006c*/ 	.word	0x00000000


	//----- nvinfo : EIATTR_CBANK_PARAM_SIZE
	.align		4
.L_131:
        /*0070*/ 	.byte	0x03, 0x19
        /*0072*/ 	.short	0x0018


	//----- nvinfo : EIATTR_PARAM_CBANK
	.align		4
        /*0074*/ 	.byte	0x04, 0x0a
        /*0076*/ 	.short	(.L_133 - .L_132)
	.align		4
.L_132:
        /*0078*/ 	.word	index@(.nv.constant0._Z15softmaxFunctionPfS_ii)
        /*007c*/ 	.short	0x0380
        /*007e*/ 	.short	0x0018


	//----- nvinfo : EIATTR_SW_WAR
	.align		4
.L_133:
        /*0080*/ 	.byte	0x04, 0x36
        /*0082*/ 	.short	(.L_135 - .L_134)
.L_134:
        /*0084*/ 	.word	0x00000008
.L_135:


//--------------------- .nv.callgraph             --------------------------
	.section	.nv.callgraph,"",@"SHT_CUDA_CALLGRAPH"
	.align	4
	.sectionentsize	8
	.align		4
        /*0000*/ 	.word	0x00000000
	.align		4
        /*0004*/ 	.word	0xffffffff
	.align		4
        /*0008*/ 	.word	0x00000000
	.align		4
        /*000c*/ 	.word	0xfffffffe
	.align		4
        /*0010*/ 	.word	0x00000000
	.align		4
        /*0014*/ 	.word	0xfffffffd
	.align		4
        /*0018*/ 	.word	0x00000000
	.align		4
        /*001c*/ 	.word	0xfffffffc


//--------------------- .text._Z16concatenateHeadsPfS_iiii --------------------------
	.section	.text._Z16concatenateHeadsPfS_iiii,"ax",@progbits
	.align	128
        .global         _Z16concatenateHeadsPfS_iiii
        .type           _Z16concatenateHeadsPfS_iiii,@function
        .size           _Z16concatenateHeadsPfS_iiii,(.L_x_33 - _Z16concatenateHeadsPfS_iiii)
        .other          _Z16concatenateHeadsPfS_iiii,@"STO_CUDA_ENTRY STV_DEFAULT"
_Z16concatenateHeadsPfS_iiii:
.text._Z16concatenateHeadsPfS_iiii:
[----:B------:R-:W-:Y:S01]  /*0000*/  LDC R1, c[0x0][0x37c] ;  /* 0x0000df00ff017b82 */ /* 0x000fe20000000800 */
[----:B------:R-:W0:Y:S01]  /*0010*/  S2R R7, SR_TID.Y ;  /* 0x0000000000077919 */ /* 0x000e220000002200 */
[----:B------:R-:W1:Y:S01]  /*0020*/  LDCU UR4, c[0x0][0x360] ;  /* 0x00006c00ff0477ac */ /* 0x000e620008000800 */
[----:B------:R-:W0:Y:S01]  /*0030*/  S2R R2, SR_CTAID.Y ;  /* 0x0000000000027919 */ /* 0x000e220000002600 */
[----:B------:R-:W0:Y:S01]  /*0040*/  LDCU UR5, c[0x0][0x364] ;  /* 0x00006c80ff0577ac */ /* 0x000e220008000800 */
[----:B------:R-:W1:Y:S01]  /*0050*/  S2R R0, SR_TID.X ;  /* 0x0000000000007919 */ /* 0x000e620000002100 */
[----:B------:R-:W2:Y:S01]  /*0060*/  LDCU UR6, c[0x0][0x390] ;  /* 0x00007200ff0677ac */ /* 0x000ea20008000800 */
[----:B------:R-:W1:Y:S01]  /*0070*/  S2R R3, SR_CTAID.X ;  /* 0x0000000000037919 */ /* 0x000e620000002500 */
[----:B------:R-:W3:Y:S01]  /*0080*/  LDCU UR7, c[0x0][0x398] ;  /* 0x00007300ff0777ac */ /* 0x000ee20008000800 */
[----:B0-----:R-:W-:-:S05]  /*0090*/  IMAD R7, R2, UR5, R7 ;  /* 0x0000000502077c24 */ /* 0x001fca000f8e0207 */
[----:B--2---:R-:W-:Y:S01]  /*00a0*/  ISETP.GE.AND P0, PT, R7, UR6, PT ;  /* 0x0000000607007c0c */ /* 0x004fe2000bf06270 */
[----:B-1----:R-:W-:-:S05]  /*00b0*/  IMAD R0, R3, UR4, R0 ;  /* 0x0000000403007c24 */ /* 0x002fca000f8e0200 */
[----:B---3--:R-:W-:-:S13]  /*00c0*/  ISETP.GE.OR P0, PT, R0, UR7, P0 ;  /* 0x0000000700007c0c */ /* 0x008fda0008706670 */
[----:B------:R-:W-:Y:S05]  /*00d0*/  @P0 EXIT ;  /* 0x000000000000094d */ /* 0x000fea0003800000 */
[----:B------:R-:W0:Y:S01]  /*00e0*/  LDC.64 R2, c[0x0][0x388] ;  /* 0x0000e200ff027b82 */ /* 0x000e220000000a00 */
[----:B------:R-:W1:Y:S01]  /*00f0*/  LDCU.64 UR4, c[0x0][0x358] ;  /* 0x00006b00ff0477ac */ /* 0x000e620008000a00 */
[----:B------:R-:W-:Y:S01]  /*0100*/  IMAD R5, R7, UR7, R0 ;  /* 0x0000000707057c24 */ /* 0x000fe2000f8e0200 */
[----:B------:R-:W2:Y:S05]  /*0110*/  LDCU UR6, c[0x0][0x394] ;  /* 0x00007280ff0677ac */ /* 0x000eaa0008000800 */
[----:B------:R-:W3:Y:S01]  /*0120*/  LDC R9, c[0x0][0x39c] ;  /* 0x0000e700ff097b82 */ /* 0x000ee20000000800 */
[----:B0-----:R-:W-:-:S07]  /*0130*/  IMAD.WIDE R2, R5, 0x4, R2 ;  /* 0x0000000405027825 */ /* 0x001fce00078e0202 */
[----:B------:R-:W0:Y:S01]  /*0140*/  LDC.64 R4, c[0x0][0x380] ;  /* 0x0000e000ff047b82 */ /* 0x000e220000000a00 */
[----:B-1----:R-:W4:Y:S01]  /*0150*/  LDG.E R3, desc[UR4][R2.64] ;  /* 0x0000000402037981 */ /* 0x002f22000c1e1900 */
[----:B--2---:R-:W-:-:S04]  /*0160*/  IMAD R0, R7, UR6, R0 ;  /* 0x0000000607007c24 */ /* 0x004fc8000f8e0200 */
[----:B---3--:R-:W-:-:S04]  /*0170*/  IMAD R7, R9, UR7, R0 ;  /* 0x0000000709077c24 */ /* 0x008fc8000f8e0200 */
[----:B0-----:R-:W-:-:S05]  /*0180*/  IMAD.WIDE R4, R7, 0x4, R4 ;  /* 0x0000000407047825 */ /* 0x001fca00078e0204 */
[----:B----4-:R-:W-:Y:S01]  /*0190*/  STG.E desc[UR4][R4.64], R3 ;  /* 0x0000000304007986 */ /* 0x010fe2000c101904 */
[----:B------:R-:W-:Y:S05]  /*01a0*/  EXIT ;  /* 0x000000000000794d */ /* 0x000fea0003800000 */
.L_x_0:
[----:B------:R-:W-:-:S00]  /*01b0*/  BRA `(.L_x_0) ;  /* 0xfffffffc00fc7947 */ /* 0x000fc0000383ffff */
[----:B------:R-:W-:-:S00]  /*01c0*/  NOP ;  /* 0x0000000000007918 */ /* 0x000fc00000000000 */
        /* <DEDUP_REMOVED lines=11> */
.L_x_33:


//--------------------- .text._Z23divideIntoMultipleHeadsPfS_S_S_S_S_iiii --------------------------
	.section	.text._Z23divideIntoMultipleHeadsPfS_S_S_S_S_iiii,"ax",@progbits
	.align	128
        .global         _Z23divideIntoMultipleHeadsPfS_S_S_S_S_iiii
        .type           _Z23divideIntoMultipleHeadsPfS_S_S_S_S_iiii,@function
        .size           _Z23divideIntoMultipleHeadsPfS_S_S_S_S_iiii,(.L_x_34 - _Z23divideIntoMultipleHeadsPfS_S_S_S_S_iiii)
        .other          _Z23divideIntoMultipleHeadsPfS_S_S_S_S_iiii,@"STO_CUDA_ENTRY STV_DEFAULT"
_Z23divideIntoMultipleHeadsPfS_S_S_S_S_iiii:
.text._Z23divideIntoMultipleHeadsPfS_S_S_S_S_iiii:
        /* <DEDUP_REMOVED lines=14> */
[----:B------:R-:W0:Y:S01]  /*00e0*/  LDC R13, c[0x0][0x3bc] ;  /* 0x0000ef00ff0d7b82 */ /* 0x000e220000000800 */
[----:B------:R-:W1:Y:S01]  /*00f0*/  LDCU UR6, c[0x0][0x3b4] ;  /* 0x00007680ff0677ac */ /* 0x000e620008000800 */
[----:B------:R-:W2:Y:S06]  /*0100*/  LDCU.64 UR4, c[0x0][0x358] ;  /* 0x00006b00ff0477ac */ /* 0x000eac0008000a00 */
[----:B------:R-:W3:Y:S08]  /*0110*/  LDC.64 R2, c[0x0][0x380] ;  /* 0x0000e000ff027b82 */ /* 0x000ef00000000a00 */
[----:B------:R-:W4:Y:S01]  /*0120*/  LDC.64 R6, c[0x0][0x388] ;  /* 0x0000e200ff067b82 */ /* 0x000f220000000a00 */
[----:B-1----:R-:W-:-:S04]  /*0130*/  IMAD R4, R9, UR6, R0 ;  /* 0x0000000609047c24 */ /* 0x002fc8000f8e0200 */
[----:B0-----:R-:W-:-:S03]  /*0140*/  IMAD R13, R13, UR7, R4 ;  /* 0x000000070d0d7c24 */ /* 0x001fc6000f8e0204 */
[----:B------:R-:W0:Y:S01]  /*0150*/  LDC.64 R10, c[0x0][0x390] ;  /* 0x0000e400ff0a7b82 */ /* 0x000e220000000a00 */
[----:B---3--:R-:W-:-:S07]  /*0160*/  IMAD.WIDE R2, R13, 0x4, R2 ;  /* 0x000000040d027825 */ /* 0x008fce00078e0202 */
[----:B------:R-:W1:Y:S01]  /*0170*/  LDC.64 R4, c[0x0][0x398] ;  /* 0x0000e600ff047b82 */ /* 0x000e620000000a00 */
[----:B--2---:R-:W2:Y:S01]  /*0180*/  LDG.E R15, desc[UR4][R2.64] ;  /* 0x00000004020f7981 */ /* 0x004ea2000c1e1900 */
[----:B------:R-:W-:Y:S02]  /*0190*/  IMAD R17, R9, UR7, R0 ;  /* 0x0000000709117c24 */ /* 0x000fe4000f8e0200 */
[----:B----4-:R-:W-:-:S04]  /*01a0*/  IMAD.WIDE R6, R13, 0x4, R6 ;  /* 0x000000040d067825 */ /* 0x010fc800078e0206 */
[----:B------:R-:W3:Y:S01]  /*01b0*/  LDC.64 R8, c[0x0][0x3a0] ;  /* 0x0000e800ff087b82 */ /* 0x000ee20000000a00 */
[----:B-1----:R-:W-:-:S05]  /*01c0*/  IMAD.WIDE R4, R17, 0x4, R4 ;  /* 0x0000000411047825 */ /* 0x002fca00078e0204 */
[----:B--2---:R-:W-:Y:S04]  /*01d0*/  STG.E desc[UR4][R4.64], R15 ;  /* 0x0000000f04007986 */ /* 0x004fe8000c101904 */
[----:B------:R-:W2:Y:S01]  /*01e0*/  LDG.E R7, desc[UR4][R6.64] ;  /* 0x0000000406077981 */ /* 0x000ea2000c1e1900 */
[----:B---3--:R-:W-:-:S04]  /*01f0*/  IMAD.WIDE R8, R17, 0x4, R8 ;  /* 0x0000000411087825 */ /* 0x008fc800078e0208 */
[----:B0-----:R-:W-:Y:S02]  /*0200*/  IMAD.WIDE R2, R13, 0x4, R10 ;  /* 0x000000040d027825 */ /* 0x001fe400078e020a */
[----:B------:R-:W0:Y:S01]  /*0210*/  LDC.64 R10, c[0x0][0x3a8] ;  /* 0x0000ea00ff0a7b82 */ /* 0x000e220000000a00 */
[----:B--2---:R-:W-:Y:S04]  /*0220*/  STG.E desc[UR4][R8.64], R7 ;  /* 0x0000000708007986 */ /* 0x004fe8000c101904 */
[----:B------:R-:W2:Y:S01]  /*0230*/  LDG.E R3, desc[UR4][R2.64] ;  /* 0x0000000402037981 */ /* 0x000ea2000c1e1900 */
[----:B0-----:R-:W-:-:S05]  /*0240*/  IMAD.WIDE R10, R17, 0x4, R10 ;  /* 0x00000004110a7825 */ /* 0x001fca00078e020a */
[----:B--2---:R-:W-:Y:S01]  /*0250*/  STG.E desc[UR4][R10.64], R3 ;  /* 0x000000030a007986 */ /* 0x004fe2000c101904 */
[----:B------:R-:W-:Y:S05]  /*0260*/  EXIT ;  /* 0x000000000000794d */ /* 0x000fea0003800000 */
.L_x_1:
        /* <DEDUP_REMOVED lines=9> */
.L_x_34:


//--------------------- .text._Z6matMulPfS_S_iiib --------------------------
	.section	.text._Z6matMulPfS_S_iiib,"ax",@progbits
	.align	128
        .global         _Z6matMulPfS_S_iiib
        .type           _Z6matMulPfS_S_iiib,@function
        .size           _Z6matMulPfS_S_iiib,(.L_x_35 - _Z6matMulPfS_S_iiib)
        .other          _Z6matMulPfS_S_iiib,@"STO_CUDA_ENTRY STV_DEFAULT"
_Z6matMulPfS_S_iiib:
.text._Z6matMulPfS_S_iiib:
[----:B------:R-:W-:Y:S01]  /*0000*/  LDC R1, c[0x0][0x37c] ;  /* 0x0000df00ff017b82 */ /* 0x000fe20000000800 */
[----:B------:R-:W0:Y:S01]  /*0010*/  S2R R8, SR_TID.X ;  /* 0x0000000000087919 */ /* 0x000e220000002100 */
[----:B------:R-:W1:Y:S01]  /*0020*/  LDCU UR5, c[0x0][0x39c] ;  /* 0x00007380ff0577ac */ /* 0x000e620008000800 */
[----:B------:R-:W-:Y:S01]  /*0030*/  HFMA2 R16, -RZ, RZ, 0, 0 ;  /* 0x00000000ff107431 */ /* 0x000fe200000001ff */
[----:B------:R-:W0:Y:S01]  /*0040*/  S2R R3, SR_CTAID.X ;  /* 0x0000000000037919 */ /* 0x000e220000002500 */
[----:B------:R-:W0:Y:S01]  /*0050*/  LDCU UR4, c[0x0][0x360] ;  /* 0x00006c00ff0477ac */ /* 0x000e220008000800 */
[----:B------:R-:W2:Y:S01]  /*0060*/  S2R R7, SR_TID.Y ;  /* 0x0000000000077919 */ /* 0x000ea20000002200 */
[----:B------:R-:W2:Y:S01]  /*0070*/  LDCU UR8, c[0x0][0x364] ;  /* 0x00006c80ff0877ac */ /* 0x000ea20008000800 */
[----:B------:R-:W2:Y:S01]  /*0080*/  S2R R2, SR_CTAID.Y ;  /* 0x0000000000027919 */ /* 0x000ea20000002600 */
[----:B------:R-:W3:Y:S01]  /*0090*/  LDCU.64 UR6, c[0x0][0x358] ;  /* 0x00006b00ff0677ac */ /* 0x000ee20008000a00 */
[----:B-1----:R-:W-:Y:S01]  /*00a0*/  UISETP.GE.AND UP0, UPT, UR5, 0x1, UPT ;  /* 0x000000010500788c */ /* 0x002fe2000bf06270 */
[----:B0-----:R-:W-:-:S02]  /*00b0*/  IMAD R0, R3, UR4, R8 ;  /* 0x0000000403007c24 */ /* 0x001fc4000f8e0208 */
[----:B--2---:R-:W-:-:S06]  /*00c0*/  IMAD R3, R2, UR8, R7 ;  /* 0x0000000802037c24 */ /* 0x004fcc000f8e0207 */
[----:B---3--:R-:W-:Y:S05]  /*00d0*/  BRA.U !UP0, `(.L_x_2) ;  /* 0x00000005086c7547 */ /* 0x008fea000b800000 */
[----:B------:R-:W0:Y:S01]  /*00e0*/  S2R R11, SR_CgaCtaId ;  /* 0x00000000000b7919 */ /* 0x000e220000008800 */
[----:B------:R-:W1:Y:S01]  /*00f0*/  LDC R5, c[0x0][0x3a0] ;  /* 0x0000e800ff057b82 */ /* 0x000e620000000800 */
[----:B------:R-:W2:Y:S01]  /*0100*/  LDCU UR8, c[0x0][0x3a0] ;  /* 0x00007400ff0877ac */ /* 0x000ea20008000800 */
[----:B------:R-:W-:Y:S02]  /*0110*/  MOV R2, 0x400 ;  /* 0x0000040000027802 */ /* 0x000fe40000000f00 */
[----:B------:R-:W-:Y:S01]  /*0120*/  MOV R16, RZ ;  /* 0x000000ff00107202 */ /* 0x000fe20000000f00 */
[----:B------:R-:W-:Y:S01]  /*0130*/  UIADD3 UR4, UPT, UPT, UR5, 0xf, URZ ;  /* 0x0000000f05047890 */ /* 0x000fe2000fffe0ff */
[----:B------:R-:W-:Y:S01]  /*0140*/  IADD3 R6, PT, PT, R2, 0x440, RZ ;  /* 0x0000044002067810 */ /* 0x000fe20007ffe0ff */
[----:B------:R-:W3:Y:S02]  /*0150*/  LDCU.64 UR10, c[0x0][0x398] ;  /* 0x00007300ff0a77ac */ /* 0x000ee40008000a00 */
[----:B------:R-:W-:-:S04]  /*0160*/  USHF.R.U32.HI UR4, URZ, 0x4, UR4 ;  /* 0x00000004ff047899 */ /* 0x000fc80008011604 */
[----:B------:R-:W-:Y:S01]  /*0170*/  UIADD3 UR4, UPT, UPT, -UR4, URZ, URZ ;  /* 0x000000ff04047290 */ /* 0x000fe2000fffe1ff */
[C---:B0-----:R-:W-:Y:S02]  /*0180*/  LEA R4, R11.reuse, R2, 0x18 ;  /* 0x000000020b047211 */ /* 0x041fe400078ec0ff */
[----:B------:R-:W-:Y:S01]  /*0190*/  LEA R11, R11, R6, 0x18 ;  /* 0x000000060b0b7211 */ /* 0x000fe200078ec0ff */
[C---:B--2---:R-:W-:Y:S01]  /*01a0*/  IMAD R6, R7.reuse, UR8, R0 ;  /* 0x0000000807067c24 */ /* 0x044fe2000f8e0200 */
[----:B------:R-:W-:Y:S01]  /*01b0*/  MOV R2, R8 ;  /* 0x0000000800027202 */ /* 0x000fe20000000f00 */
[----:B------:R-:W-:-:S03]  /*01c0*/  IMAD R9, R7, 0x44, R4 ;  /* 0x0000004407097824 */ /* 0x000fc600078e0204 */
[C---:B------:R-:W-:Y:S01]  /*01d0*/  LEA R4, R2.reuse, R11, 0x2 ;  /* 0x0000000b02047211 */ /* 0x040fe200078e10ff */
[----:B------:R-:W-:Y:S01]  /*01e0*/  IMAD R8, R3, UR5, R2 ;  /* 0x0000000503087c24 */ /* 0x000fe2000f8e0202 */
[----:B------:R-:W-:-:S03]  /*01f0*/  LEA R10, R2, R9, 0x2 ;  /* 0x00000009020a7211 */ /* 0x000fc600078e10ff */
[----:B---3--:R-:W-:-:S07]  /*0200*/  IMAD R11, R7, 0x44, R4 ;  /* 0x00000044070b7824 */ /* 0x008fce00078e0204 */
.L_x_3:
[----:B------:R-:W-:Y:S01]  /*0210*/  UMOV UR5, UR11 ;  /* 0x0000000b00057c82 */ /* 0x000fe20008000000 */
[----:B------:R-:W-:Y:S01]  /*0220*/  HFMA2 R17, -RZ, RZ, 0, 0 ;  /* 0x00000000ff117431 */ /* 0x000fe200000001ff */
[----:B------:R-:W-:Y:S02]  /*0230*/  ISETP.GE.AND P1, PT, R2, UR5, PT ;  /* 0x0000000502007c0c */ /* 0x000fe4000bf26270 */
[----:B------:R-:W-:Y:S02]  /*0240*/  ISETP.GE.AND P0, PT, R7, UR5, PT ;  /* 0x0000000507007c0c */ /* 0x000fe4000bf06270 */
[----:B------:R-:W-:Y:S02]  /*0250*/  ISETP.GE.OR P1, PT, R3, UR10, P1 ;  /* 0x0000000a03007c0c */ /* 0x000fe40008f26670 */
[----:B-1----:R-:W-:Y:S02]  /*0260*/  ISETP.GE.OR P0, PT, R0, R5, P0 ;  /* 0x000000050000720c */ /* 0x002fe40000706670 */
[----:B------:R-:W-:-:S09]  /*0270*/  MOV R18, RZ ;  /* 0x000000ff00127202 */ /* 0x000fd20000000f00 */
[----:B------:R-:W0:Y:S08]  /*0280*/  @!P1 LDC.64 R14, c[0x0][0x380] ;  /* 0x0000e000ff0e9b82 */ /* 0x000e300000000a00 */
[----:B------:R-:W1:Y:S01]  /*0290*/  @!P0 LDC.64 R12, c[0x0][0x388] ;  /* 0x0000e200ff0c8b82 */ /* 0x000e620000000a00 */
[----:B0-----:R-:W-:-:S05]  /*02a0*/  @!P1 IMAD.WIDE.U32 R14, R8, 0x4, R14 ;  /* 0x00000004080e9825 */ /* 0x001fca00078e000e */
[----:B------:R-:W2:Y:S01]  /*02b0*/  @!P1 LDG.E R17, desc[UR6][R14.64] ;  /* 0x000000060e119981 */ /* 0x000ea2000c1e1900 */
[----:B-1----:R-:W-:-:S05]  /*02c0*/  @!P0 IMAD.WIDE R12, R6, 0x4, R12 ;  /* 0x00000004060c8825 */ /* 0x002fca00078e020c */
[----:B------:R-:W3:Y:S01]  /*02d0*/  @!P0 LDG.E R18, desc[UR6][R12.64] ;  /* 0x000000060c128981 */ /* 0x000ee2000c1e1900 */
[----:B------:R-:W-:-:S04]  /*02e0*/  UIADD3 UR4, UPT, UPT, UR4, 0x1, URZ ;  /* 0x0000000104047890 */ /* 0x000fc8000fffe0ff */
[----:B------:R-:W-:Y:S01]  /*02f0*/  UISETP.NE.AND UP0, UPT, UR4, URZ, UPT ;  /* 0x000000ff0400728c */ /* 0x000fe2000bf05270 */
[----:B------:R-:W-:Y:S02]  /*0300*/  IADD3 R7, PT, PT, R7, 0x10, RZ ;  /* 0x0000001007077810 */ /* 0x000fe40007ffe0ff */
[----:B------:R-:W-:Y:S02]  /*0310*/  IADD3 R2, PT, PT, R2, 0x10, RZ ;  /* 0x0000001002027810 */ /* 0x000fe40007ffe0ff */
[----:B------:R-:W-:Y:S02]  /*0320*/  IADD3 R8, PT, PT, R8, 0x10, RZ ;  /* 0x0000001008087810 */ /* 0x000fe40007ffe0ff */
[----:B------:R-:W-:Y:S01]  /*0330*/  LEA R6, R5, R6, 0x4 ;  /* 0x0000000605067211 */ /* 0x000fe200078e20ff */
[----:B--2---:R-:W-:Y:S04]  /*0340*/  STS [R10], R17 ;  /* 0x000000110a007388 */ /* 0x004fe80000000800 */
[----:B---3--:R-:W-:Y:S01]  /*0350*/  STS [R11], R18 ;  /* 0x000000120b007388 */ /* 0x008fe20000000800 */
[----:B------:R-:W-:Y:S06]  /*0360*/  BAR.SYNC.DEFER_BLOCKING 0x0 ;  /* 0x0000000000007b1d */ /* 0x000fec0000010000 */
[----:B------:R-:W-:Y:S04]  /*0370*/  LDS R27, [R9] ;  /* 0x00000000091b7984 */ /* 0x000fe80000000800 */
[----:B------:R-:W0:Y:S04]  /*0380*/  LDS R26, [R4] ;  /* 0x00000000041a7984 */ /* 0x000e280000000800 */
[----:B------:R-:W-:Y:S04]  /*0390*/  LDS R29, [R9+0x4] ;  /* 0x00000400091d7984 */ /* 0x000fe80000000800 */
[----:B------:R-:W1:Y:S04]  /*03a0*/  LDS R28, [R4+0x44] ;  /* 0x00004400041c7984 */ /* 0x000e680000000800 */
[----:B------:R-:W-:Y:S04]  /*03b0*/  LDS R20, [R9+0x8] ;  /* 0x0000080009147984 */ /* 0x000fe80000000800 */
[----:B------:R-:W2:Y:S04]  /*03c0*/  LDS R21, [R4+0x88] ;  /* 0x0000880004157984 */ /* 0x000ea80000000800 */
[----:B------:R-:W-:Y:S04]  /*03d0*/  LDS R24, [R9+0xc] ;  /* 0x00000c0009187984 */ /* 0x000fe80000000800 */
[----:B------:R-:W3:Y:S04]  /*03e0*/  LDS R25, [R4+0xcc] ;  /* 0x0000cc0004197984 */ /* 0x000ee80000000800 */
[----:B------:R-:W-:Y:S04]  /*03f0*/  LDS R22, [R9+0x10] ;  /* 0x0000100009167984 */ /* 0x000fe80000000800 */
[----:B------:R-:W4:Y:S04]  /*0400*/  LDS R23, [R4+0x110] ;  /* 0x0001100004177984 */ /* 0x000f280000000800 */
[----:B------:R-:W-:Y:S04]  /*0410*/  LDS R18, [R9+0x14] ;  /* 0x0000140009127984 */ /* 0x000fe80000000800 */
[----:B------:R-:W5:Y:S04]  /*0420*/  LDS R19, [R4+0x154] ;  /* 0x0001540004137984 */ /* 0x000f680000000800 */
[----:B------:R-:W-:Y:S04]  /*0430*/  LDS R12, [R9+0x18] ;  /* 0x00001800090c7984 */ /* 0x000fe80000000800 */
[----:B------:R-:W5:Y:S04]  /*0440*/  LDS R13, [R4+0x198] ;  /* 0x00019800040d7984 */ /* 0x000f680000000800 */
[----:B------:R-:W-:Y:S04]  /*0450*/  LDS R14, [R9+0x1c] ;  /* 0x00001c00090e7984 */ /* 0x000fe80000000800 */
[----:B------:R-:W5:Y:S01]  /*0460*/  LDS R15, [R4+0x1dc] ;  /* 0x0001dc00040f7984 */ /* 0x000f620000000800 */
[----:B0-----:R-:W-:-:S03]  /*0470*/  FFMA R26, R27, R26, R16 ;  /* 0x0000001a1b1a7223 */ /* 0x001fc60000000010 */
[----:B------:R-:W-:Y:S04]  /*0480*/  LDS R16, [R9+0x20] ;  /* 0x0000200009107984 */ /* 0x000fe80000000800 */
[----:B------:R-:W0:Y:S01]  /*0490*/  LDS R17, [R4+0x220] ;  /* 0x0002200004117984 */ /* 0x000e220000000800 */
[----:B-1----:R-:W-:-:S04]  /*04a0*/  FFMA R29, R29, R28, R26 ;  /* 0x0000001c1d1d7223 */ /* 0x002fc8000000001a */
[----:B--2---:R-:W-:Y:S02]  /*04b0*/  FFMA R21, R20, R21, R29 ;  /* 0x0000001514157223 */ /* 0x004fe4000000001d */
[----:B------:R-:W-:Y:S02]  /*04c0*/  LDS R20, [R4+0x264] ;  /* 0x0002640004147984 */ /* 0x000fe40000000800 */
[----:B---3--:R-:W-:Y:S02]  /*04d0*/  FFMA R25, R24, R25, R21 ;  /* 0x0000001918197223 */ /* 0x008fe40000000015 */
[----:B------:R-:W1:Y:S02]  /*04e0*/  LDS R21, [R9+0x24] ;  /* 0x0000240009157984 */ /* 0x000e640000000800 */
[----:B----4-:R-:W-:Y:S02]  /*04f0*/  FFMA R25, R22, R23, R25 ;  /* 0x0000001716197223 */ /* 0x010fe40000000019 */
[----:B------:R-:W-:Y:S02]  /*0500*/  LDS R22, [R9+0x28] ;  /* 0x0000280009167984 */ /* 0x000fe40000000800 */
[----:B-----5:R-:W-:-:S02]  /*0510*/  FFMA R25, R18, R19, R25 ;  /* 0x0000001312197223 */ /* 0x020fc40000000019 */
[----:B------:R-:W2:Y:S04]  /*0520*/  LDS R23, [R4+0x2a8] ;  /* 0x0002a80004177984 */ /* 0x000ea80000000800 */
[----:B------:R-:W-:Y:S01]  /*0530*/  LDS R18, [R9+0x2c] ;  /* 0x00002c0009127984 */ /* 0x000fe20000000800 */
[----:B------:R-:W-:-:S03]  /*0540*/  FFMA R25, R12, R13, R25 ;  /* 0x0000000d0c197223 */ /* 0x000fc60000000019 */
[----:B------:R-:W3:Y:S04]  /*0550*/  LDS R19, [R4+0x2ec] ;  /* 0x0002ec0004137984 */ /* 0x000ee80000000800 */
[----:B------:R-:W-:Y:S01]  /*0560*/  LDS R12, [R9+0x30] ;  /* 0x00003000090c7984 */ /* 0x000fe20000000800 */
[----:B------:R-:W-:-:S03]  /*0570*/  FFMA R25, R14, R15, R25 ;  /* 0x0000000f0e197223 */ /* 0x000fc60000000019 */
[----:B------:R-:W4:Y:S04]  /*0580*/  LDS R13, [R4+0x330] ;  /* 0x00033000040d7984 */ /* 0x000f280000000800 */
[----:B------:R-:W-:Y:S01]  /*0590*/  LDS R14, [R9+0x34] ;  /* 0x00003400090e7984 */ /* 0x000fe20000000800 */
[----:B0-----:R-:W-:-:S03]  /*05a0*/  FFMA R26, R16, R17, R25 ;  /* 0x00000011101a7223 */ /* 0x001fc60000000019 */
[----:B------:R-:W0:Y:S04]  /*05b0*/  LDS R15, [R4+0x374] ;  /* 0x00037400040f7984 */ /* 0x000e280000000800 */
[----:B------:R-:W-:Y:S04]  /*05c0*/  LDS R24, [R9+0x38] ;  /* 0x0000380009187984 */ /* 0x000fe80000000800 */
[----:B------:R-:W5:Y:S04]  /*05d0*/  LDS R25, [R4+0x3b8] ;  /* 0x0003b80004197984 */ /* 0x000f680000000800 */
[----:B------:R-:W-:Y:S04]  /*05e0*/  LDS R16, [R9+0x3c] ;  /* 0x00003c0009107984 */ /* 0x000fe80000000800 */
[----:B------:R-:W5:Y:S01]  /*05f0*/  LDS R17, [R4+0x3fc] ;  /* 0x0003fc0004117984 */ /* 0x000f620000000800 */
[----:B-1----:R-:W-:-:S04]  /*0600*/  FFMA R21, R21, R20, R26 ;  /* 0x0000001415157223 */ /* 0x002fc8000000001a */
[----:B--2---:R-:W-:-:S04]  /*0610*/  FFMA R21, R22, R23, R21 ;  /* 0x0000001716157223 */ /* 0x004fc80000000015 */
[----:B---3--:R-:W-:-:S04]  /*0620*/  FFMA R19, R18, R19, R21 ;  /* 0x0000001312137223 */ /* 0x008fc80000000015 */
[----:B----4-:R-:W-:-:S04]  /*0630*/  FFMA R13, R12, R13, R19 ;  /* 0x0000000d0c0d7223 */ /* 0x010fc80000000013 */
[----:B0-----:R-:W-:-:S04]  /*0640*/  FFMA R13, R14, R15, R13 ;  /* 0x0000000f0e0d7223 */ /* 0x001fc8000000000d */
[----:B-----5:R-:W-:-:S04]  /*0650*/  FFMA R13, R24, R25, R13 ;  /* 0x00000019180d7223 */ /* 0x020fc8000000000d */
[----:B------:R-:W-:Y:S01]  /*0660*/  FFMA R16, R16, R17, R13 ;  /* 0x0000001110107223 */ /* 0x000fe2000000000d */
[----:B------:R-:W-:Y:S06]  /*0670*/  BAR.SYNC.DEFER_BLOCKING 0x0 ;  /* 0x0000000000007b1d */ /* 0x000fec0000010000 */
[----:B------:R-:W-:Y:S05]  /*0680*/  BRA.U UP0, `(.L_x_3) ;  /* 0xfffffff900e07547 */ /* 0x000fea000b83ffff */
.L_x_2:
[----:B------:R-:W0:Y:S02]  /*0690*/  LDCU.U8 UR4, c[0x0][0x3a4] ;  /* 0x00007480ff0477ac */ /* 0x000e240008000000 */
[----:B0-----:R-:W-:-:S04]  /*06a0*/  UPRMT UR4, UR4, 0x8880, URZ ;  /* 0x0000888004047896 */ /* 0x001fc800080000ff */
[----:B------:R-:W-:-:S09]  /*06b0*/  UISETP.NE.AND UP0, UPT, UR4, URZ, UPT ;  /* 0x000000ff0400728c */ /* 0x000fd2000bf05270 */
[----:B------:R-:W-:Y:S05]  /*06c0*/  BRA.U !UP0, `(.L_x_4) ;  /* 0x0000000108407547 */ /* 0x000fea000b800000 */
[----:B------:R-:W0:Y:S01]  /*06d0*/  LDCU UR4, c[0x0][0x398] ;  /* 0x00007300ff0477ac */ /* 0x000e220008000800 */
[----:B------:R-:W1:Y:S01]  /*06e0*/  LDCU UR8, c[0x0][0x3a0] ;  /* 0x00007400ff0877ac */ /* 0x000e620008000800 */
[----:B0-----:R-:W-:-:S04]  /*06f0*/  ISETP.GE.AND P0, PT, R3, UR4, PT ;  /* 0x0000000403007c0c */ /* 0x001fc8000bf06270 */
[----:B-1----:R-:W-:-:S13]  /*0700*/  ISETP.GE.OR P0, PT, R0, UR8, P0 ;  /* 0x0000000800007c0c */ /* 0x002fda0008706670 */
[----:B------:R-:W-:Y:S05]  /*0710*/  @P0 EXIT ;  /* 0x000000000000094d */ /* 0x000fea0003800000 */
[----:B------:R-:W-:Y:S01]  /*0720*/  I2FP.F32.S32 R6, UR5 ;  /* 0x0000000500067c45 */ /* 0x000fe20008201400 */
[----:B------:R-:W0:Y:S01]  /*0730*/  LDC.64 R4, c[0x0][0x390] ;  /* 0x0000e400ff047b82 */ /* 0x000e220000000a00 */
[----:B------:R-:W-:Y:S02]  /*0740*/  IMAD R3, R3, UR8, R0 ;  /* 0x0000000803037c24 */ /* 0x000fe4000f8e0200 */
[----:B------:R-:W-:-:S13]  /*0750*/  FSETP.GEU.AND P0, PT, |R6|, 1.175494350822287508e-38, PT ;  /* 0x008000000600780b */ /* 0x000fda0003f0e200 */
[----:B------:R-:W-:-:S04]  /*0760*/  @!P0 FMUL R6, R6, 16777216 ;  /* 0x4b80000006068820 */ /* 0x000fc80000400000 */
[----:B------:R-:W1:Y:S01]  /*0770*/  MUFU.RSQ R7, R6 ;  /* 0x0000000600077308 */ /* 0x000e620000001400 */
[----:B0-----:R-:W-:-:S04]  /*0780*/  IMAD.WIDE R2, R3, 0x4, R4 ;  /* 0x0000000403027825 */ /* 0x001fc800078e0204 */
[----:B-1----:R-:W-:-:S04]  /*0790*/  @!P0 FMUL R7, R7, 4096 ;  /* 0x4580000007078820 */ /* 0x002fc80000400000 */
[----:B------:R-:W-:-:S05]  /*07a0*/  FMUL R7, R7, R16 ;  /* 0x0000001007077220 */ /* 0x000fca0000400000 */
[----:B------:R-:W-:Y:S01]  /*07b0*/  STG.E desc[UR6][R2.64], R7 ;  /* 0x0000000702007986 */ /* 0x000fe2000c101906 */
[----:B------:R-:W-:Y:S05]  /*07c0*/  EXIT ;  /* 0x000000000000794d */ /* 0x000fea0003800000 */
.L_x_4:
[----:B------:R-:W0:Y:S01]  /*07d0*/  LDCU UR4, c[0x0][0x398] ;  /* 0x00007300ff0477ac */ /* 0x000e220008000800 */
[----:B------:R-:W1:Y:S01]  /*07e0*/  LDCU UR8, c[0x0][0x3a0] ;  /* 0x00007400ff0877ac */ /* 0x000e620008000800 */
[----:B0-----:R-:W-:-:S04]  /*07f0*/  ISETP.GE.AND P0, PT, R3, UR4, PT ;  /* 0x0000000403007c0c */ /* 0x001fc8000bf06270 */
[----:B-1----:R-:W-:-:S13]  /*0800*/  ISETP.GE.OR P0, PT, R0, UR8, P0 ;  /* 0x0000000800007c0c */ /* 0x002fda0008706670 */
[----:B------:R-:W-:Y:S05]  /*0810*/  @P0 EXIT ;  /* 0x000000000000094d */ /* 0x000fea0003800000 */
[----:B------:R-:W0:Y:S01]  /*0820*/  LDC.64 R4, c[0x0][0x390] ;  /* 0x0000e400ff047b82 */ /* 0x000e220000000a00 */
[----:B------:R-:W-:-:S04]  /*0830*/  IMAD R3, R3, UR8, R0 ;  /* 0x0000000803037c24 */ /* 0x000fc8000f8e0200 */
[----:B0-----:R-:W-:-:S05]  /*0840*/  IMAD.WIDE R4, R3, 0x4, R4 ;  /* 0x0000000403047825 */ /* 0x001fca00078e0204 */
[----:B------:R-:W-:Y:S01]  /*0850*/  STG.E desc[UR6][R4.64], R16 ;  /* 0x0000001004007986 */ /* 0x000fe2000c101906 */
[----:B------:R-:W-:Y:S05]  /*0860*/  EXIT ;  /* 0x000000000000794d */ /* 0x000fea0003800000 */
.L_x_5:
        /* <DEDUP_REMOVED lines=9> */
.L_x_35:


//--------------------- .text._Z12transposeMatPfS_ii --------------------------
	.section	.text._Z12transposeMatPfS_ii,"ax",@progbits
	.align	128
        .global         _Z12transposeMatPfS_ii
        .type           _Z12transposeMatPfS_ii,@function
        .size           _Z12transposeMatPfS_ii,(.L_x_36 - _Z12transposeMatPfS_ii)
        .other          _Z12transposeMatPfS_ii,@"STO_CUDA_ENTRY STV_DEFAULT"
_Z12transposeMatPfS_ii:
.text._Z12transposeMatPfS_ii:
[----:B------:R-:W-:Y:S01]  /*0000*/  LDC R1, c[0x0][0x37c] ;  /* 0x0000df00ff017b82 */ /* 0x000fe20000000800 */
[----:B------:R-:W0:Y:S01]  /*0010*/  S2R R7, SR_TID.Y ;  /* 0x0000000000077919 */ /* 0x000e220000002200 */
[----:B------:R-:W1:Y:S01]  /*0020*/  LDCU UR4, c[0x0][0x360] ;  /* 0x00006c00ff0477ac */ /* 0x000e620008000800 */
[----:B------:R-:W0:Y:S01]  /*0030*/  S2R R2, SR_CTAID.Y ;  /* 0x0000000000027919 */ /* 0x000e220000002600 */
[----:B------:R-:W0:Y:S01]  /*0040*/  LDCU UR5, c[0x0][0x364] ;  /* 0x00006c80ff0577ac */ /* 0x000e220008000800 */
[----:B------:R-:W1:Y:S01]  /*0050*/  S2R R0, SR_TID.X ;  /* 0x0000000000007919 */ /* 0x000e620000002100 */
[----:B------:R-:W2:Y:S01]  /*0060*/  LDCU.64 UR6, c[0x0][0x390] ;  /* 0x00007200ff0677ac */ /* 0x000ea20008000a00 */
[----:B------:R-:W1:Y:S01]  /*0070*/  S2R R3, SR_CTAID.X ;  /* 0x0000000000037919 */ /* 0x000e620000002500 */
[----:B0-----:R-:W-:-:S05]  /*0080*/  IMAD R7, R2, UR5, R7 ;  /* 0x0000000502077c24 */ /* 0x001fca000f8e0207 */
[----:B--2---:R-:W-:Y:S01]  /*0090*/  ISETP.GE.AND P0, PT, R7, UR6, PT ;  /* 0x0000000607007c0c */ /* 0x004fe2000bf06270 */
[----:B-1----:R-:W-:-:S05]  /*00a0*/  IMAD R0, R3, UR4, R0 ;  /* 0x0000000403007c24 */ /* 0x002fca000f8e0200 */
[----:B------:R-:W-:-:S13]  /*00b0*/  ISETP.GE.OR P0, PT, R0, UR7, P0 ;  /* 0x0000000700007c0c */ /* 0x000fda0008706670 */
[----:B------:R-:W-:Y:S05]  /*00c0*/  @P0 EXIT ;  /* 0x000000000000094d */ /* 0x000fea0003800000 */
[----:B------:R-:W0:Y:S01]  /*00d0*/  LDC.64 R2, c[0x0][0x380] ;  /* 0x0000e000ff027b82 */ /* 0x000e220000000a00 */
[----:B------:R-:W1:Y:S01]  /*00e0*/  LDCU.64 UR4, c[0x0][0x358] ;  /* 0x00006b00ff0477ac */ /* 0x000e620008000a00 */
[----:B------:R-:W-:-:S04]  /*00f0*/  IMAD R5, R7, UR7, R0 ;  /* 0x0000000707057c24 */ /* 0x000fc8000f8e0200 */
[----:B0-----:R-:W-:Y:S02]  /*0100*/  IMAD.WIDE R2, R5, 0x4, R2 ;  /* 0x0000000405027825 */ /* 0x001fe400078e0202 */
[----:B------:R-:W0:Y:S04]  /*0110*/  LDC.64 R4, c[0x0][0x388] ;  /* 0x0000e200ff047b82 */ /* 0x000e280000000a00 */
[----:B-1----:R-:W2:Y:S01]  /*0120*/  LDG.E R3, desc[UR4][R2.64] ;  /* 0x0000000402037981 */ /* 0x002ea2000c1e1900 */
[----:B------:R-:W-:-:S04]  /*0130*/  IMAD R7, R0, UR6, R7 ;  /* 0x0000000600077c24 */ /* 0x000fc8000f8e0207 */
[----:B0-----:R-:W-:-:S05]  /*0140*/  IMAD.WIDE R4, R7, 0x4, R4 ;  /* 0x0000000407047825 */ /* 0x001fca00078e0204 */
[----:B--2---:R-:W-:Y:S01]  /*0150*/  STG.E desc[UR4][R4.64], R3 ;  /* 0x0000000304007986 */ /* 0x004fe2000c101904 */
[----:B------:R-:W-:Y:S05]  /*0160*/  EXIT ;  /* 0x000000000000794d */ /* 0x000fea0003800000 */
.L_x_6:
        /* <DEDUP_REMOVED lines=9> */
.L_x_36:


//--------------------- .text._Z15softmaxFunctionPfS_ii --------------------------
	.section	.text._Z15softmaxFunctionPfS_ii,"ax",@progbits
	.align	128
        .global         _Z15softmaxFunctionPfS_ii
        .type           _Z15softmaxFunctionPfS_ii,@function
        .size           _Z15softmaxFunctionPfS_ii,(.L_x_32 - _Z15softmaxFunctionPfS_ii)
        .other          _Z15softmaxFunctionPfS_ii,@"STO_CUDA_ENTRY STV_DEFAULT"
_Z15softmaxFunctionPfS_ii:
.text._Z15softmaxFunctionPfS_ii:
[----:B------:R-:W-:Y:S01]  /*0000*/  LDC R1, c[0x0][0x37c] ;  /* 0x0000df00ff017b82 */ /* 0x000fe20000000800 */
[----:B------:R-:W0:Y:S07]  /*0010*/  S2R R2, SR_TID.X ;  /* 0x0000000000027919 */ /* 0x000e2e0000002100 */
[----:B------:R-:W0:Y:S01]  /*0020*/  LDC R9, c[0x0][0x394] ;  /* 0x0000e500ff097b82 */ /* 0x000e220000000800 */
[----:B------:R-:W1:Y:S01]  /*0030*/  LDCU.64 UR6, c[0x0][0x358] ;  /* 0x00006b00ff0677ac */ /* 0x000e620008000a00 */
[----:B------:R-:W-:Y:S01]  /*0040*/  BSSY.RECONVERGENT B0, `(.L_x_7) ;  /* 0x0000011000007945 */ /* 0x000fe20003800200 */
[----:B------:R-:W-:-:S05]  /*0050*/  IMAD.MOV.U32 R8, RZ, RZ, -0x800001 ;  /* 0xff7fffffff087424 */ /* 0x000fca00078e00ff */
[----:B------:R-:W2:Y:S01]  /*0060*/  S2UR UR8, SR_CTAID.X ;  /* 0x00000000000879c3 */ /* 0x000ea20000002500 */
[----:B0-----:R-:W-:-:S13]  /*0070*/  ISETP.GE.AND P0, PT, R2, R9, PT ;  /* 0x000000090200720c */ /* 0x001fda0003f06270 */
[----:B-12---:R-:W-:Y:S05]  /*0080*/  @P0 BRA `(.L_x_8) ;  /* 0x0000000000300947 */ /* 0x006fea0003800000 */
[----:B------:R-:W0:Y:S01]  /*0090*/  LDC R3, c[0x0][0x360] ;  /* 0x0000d800ff037b82 */ /* 0x000e220000000800 */
[----:B------:R-:W-:Y:S02]  /*00a0*/  IMAD.MOV.U32 R8, RZ, RZ, -0x800001 ;  /* 0xff7fffffff087424 */ /* 0x000fe400078e00ff */
[----:B------:R-:W-:-:S05]  /*00b0*/  IMAD.MOV.U32 R0, RZ, RZ, R2 ;  /* 0x000000ffff007224 */ /* 0x000fca00078e0002 */
[----:B------:R-:W1:Y:S02]  /*00c0*/  LDC.64 R6, c[0x0][0x380] ;  /* 0x0000e000ff067b82 */ /* 0x000e640000000a00 */
.L_x_9:
[----:B------:R-:W-:-:S04]  /*00d0*/  IMAD R5, R9, UR8, R0 ;  /* 0x0000000809057c24 */ /* 0x000fc8000f8e0200 */
[----:B-1----:R-:W-:-:S06]  /*00e0*/  IMAD.WIDE R4, R5, 0x4, R6 ;  /* 0x0000000405047825 */ /* 0x002fcc00078e0206 */
[----:B------:R-:W2:Y:S01]  /*00f0*/  LDG.E R5, desc[UR6][R4.64] ;  /* 0x0000000604057981 */ /* 0x000ea2000c1e1900 */
[----:B0-----:R-:W-:-:S05]  /*0100*/  IMAD.IADD R0, R3, 0x1, R0 ;  /* 0x0000000103007824 */ /* 0x001fca00078e0200 */
[----:B------:R-:W-:Y:S02]  /*0110*/  ISETP.GE.AND P1, PT, R0, R9, PT ;  /* 0x000000090000720c */ /* 0x000fe40003f26270 */
[----:B--2---:R-:W-:-:S04]  /*0120*/  FSETP.GT.AND P0, PT, R5, R8, PT ;  /* 0x000000080500720b */ /* 0x004fc80003f04000 */
[----:B------:R-:W-:-:S07]  /*0130*/  FSEL R8, R5, R8, P0 ;  /* 0x0000000805087208 */ /* 0x000fce0000000000 */
[----:B------:R-:W-:Y:S05]  /*0140*/  @!P1 BRA `(.L_x_9) ;  /* 0xfffffffc00e09947 */ /* 0x000fea000383ffff */
.L_x_8:
[----:B------:R-:W-:Y:S05]  /*0150*/  BSYNC.RECONVERGENT B0 ;  /* 0x0000000000007941 */ /* 0x000fea0003800200 */
.L_x_7:
[----:B------:R-:W0:Y:S01]  /*0160*/  S2UR UR5, SR_CgaCtaId ;  /* 0x00000000000579c3 */ /* 0x000e220000008800 */
[----:B------:R-:W-:Y:S01]  /*0170*/  UMOV UR4, 0x400 ;  /* 0x0000040000047882 */ /* 0x000fe20000000000 */
[----:B------:R-:W1:Y:S01]  /*0180*/  LDCU UR9, c[0x0][0x360] ;  /* 0x00006c00ff0977ac */ /* 0x000e620008000800 */
[----:B------:R-:W-:-:S05]  /*0190*/  IMAD.MOV.U32 R0, RZ, RZ, RZ ;  /* 0x000000ffff007224 */ /* 0x000fca00078e00ff */
[----:B------:R-:W2:Y:S01]  /*01a0*/  LDC R3, c[0x0][0x394] ;  /* 0x0000e500ff037b82 */ /* 0x000ea20000000800 */
[----:B-1----:R-:W-:Y:S02]  /*01b0*/  UISETP.GE.U32.AND UP0, UPT, UR9, 0x2, UPT ;  /* 0x000000020900788c */ /* 0x002fe4000bf06070 */
[----:B0-----:R-:W-:-:S06]  /*01c0*/  ULEA UR4, UR5, UR4, 0x18 ;  /* 0x0000000405047291 */ /* 0x001fcc000f8ec0ff */
[C---:B------:R-:W-:Y:S02]  /*01d0*/  LEA R7, R2.reuse, UR4, 0x2 ;  /* 0x0000000402077c11 */ /* 0x040fe4000f8e10ff */
[----:B--2---:R-:W-:-:S03]  /*01e0*/  ISETP.GE.AND P1, PT, R2, R3, PT ;  /* 0x000000030200720c */ /* 0x004fc60003f26270 */
[----:B------:R0:W-:Y:S01]  /*01f0*/  STS [R7], R8 ;  /* 0x0000000807007388 */ /* 0x0001e20000000800 */
[----:B------:R-:W-:Y:S06]  /*0200*/  BAR.SYNC.DEFER_BLOCKING 0x0 ;  /* 0x0000000000007b1d */ /* 0x000fec0000010000 */
[----:B------:R-:W-:Y:S05]  /*0210*/  BRA.U !UP0, `(.L_x_10) ;  /* 0x0000000108307547 */ /* 0x000fea000b800000 */
[----:B------:R-:W-:-:S07]  /*0220*/  IMAD.U32 R4, RZ, RZ, UR9 ;  /* 0x00000009ff047e24 */ /* 0x000fce000f8e00ff */
.L_x_11:
[----:B0-----:R-:W-:-:S04]  /*0230*/  SHF.R.U32.HI R8, RZ, 0x1, R4 ;  /* 0x00000001ff087819 */ /* 0x001fc80000011604 */
[----:B------:R-:W-:-:S13]  /*0240*/  ISETP.GE.U32.AND P0, PT, R2, R8, PT ;  /* 0x000000080200720c */ /* 0x000fda0003f06070 */
[----:B------:R-:W-:Y:S01]  /*0250*/  @!P0 IMAD R6, R8, 0x4, R7 ;  /* 0x0000000408068824 */ /* 0x000fe200078e0207 */
[----:B------:R-:W-:Y:S05]  /*0260*/  @!P0 LDS R5, [R7] ;  /* 0x0000000007058984 */ /* 0x000fea0000000800 */
[----:B------:R-:W0:Y:S02]  /*0270*/  @!P0 LDS R6, [R6] ;  /* 0x0000000006068984 */ /* 0x000e240000000800 */
[----:B0-----:R-:W-:-:S05]  /*0280*/  @!P0 FMNMX R5, R5, R6, !PT ;  /* 0x0000000605058209 */ /* 0x001fca0007800000 */
[----:B------:R1:W-:Y:S01]  /*0290*/  @!P0 STS [R7], R5 ;  /* 0x0000000507008388 */ /* 0x0003e20000000800 */
[----:B------:R-:W-:Y:S01]  /*02a0*/  BAR.SYNC.DEFER_BLOCKING 0x0 ;  /* 0x0000000000007b1d */ /* 0x000fe20000010000 */
[----:B------:R-:W-:Y:S01]  /*02b0*/  ISETP.GE.U32.AND P0, PT, R4, 0x4, PT ;  /* 0x000000040400780c */ /* 0x000fe20003f06070 */
[----:B------:R-:W-:-:S12]  /*02c0*/  IMAD.MOV.U32 R4, RZ, RZ, R8 ;  /* 0x000000ffff047224 */ /* 0x000fd800078e0008 */
[----:B-1----:R-:W-:Y:S05]  /*02d0*/  @P0 BRA `(.L_x_11) ;  /* 0xfffffffc00d40947 */ /* 0x002fea000383ffff */
.L_x_10:
[----:B------:R-:W-:Y:S04]  /*02e0*/  BSSY.RECONVERGENT B0, `(.L_x_12) ;  /* 0x000001f000007945 */ /* 0x000fe80003800200 */
[----:B------:R-:W-:Y:S05]  /*02f0*/  @P1 BRA `(.L_x_13) ;  /* 0x0000000000741947 */ /* 0x000fea0003800000 */
[----:B------:R-:W0:Y:S01]  /*0300*/  S2R R9, SR_CgaCtaId ;  /* 0x0000000000097919 */ /* 0x000e220000008800 */
[----:B------:R-:W-:Y:S01]  /*0310*/  MOV R0, 0x400 ;  /* 0x0000040000007802 */ /* 0x000fe20000000f00 */
[----:B------:R-:W1:Y:S01]  /*0320*/  LDC.64 R4, c[0x0][0x380] ;  /* 0x0000e000ff047b82 */ /* 0x000e620000000a00 */
[----:B------:R-:W-:Y:S02]  /*0330*/  IMAD.MOV.U32 R10, RZ, RZ, R2 ;  /* 0x000000ffff0a7224 */ /* 0x000fe400078e0002 */
[----:B0-----:R-:W-:Y:S01]  /*0340*/  LEA R8, R9, R0, 0x18 ;  /* 0x0000000009087211 */ /* 0x001fe200078ec0ff */
[----:B------:R-:W-:-:S05]  /*0350*/  VIADD R0, R0, 0x800 ;  /* 0x0000080000007836 */ /* 0x000fca0000000000 */
[----:B------:R-:W0:Y:S01]  /*0360*/  LDS R8, [R8] ;  /* 0x0000000008087984 */ /* 0x000e220000000800 */
[----:B------:R-:W-:Y:S01]  /*0370*/  LEA R9, R9, R0, 0x18 ;  /* 0x0000000009097211 */ /* 0x000fe200078ec0ff */
[----:B------:R-:W-:-:S07]  /*0380*/  IMAD.MOV.U32 R0, RZ, RZ, RZ ;  /* 0x000000ffff007224 */ /* 0x000fce00078e00ff */
.L_x_14:
[----:B------:R-:W-:-:S04]  /*0390*/  IMAD R7, R3, UR8, R10 ;  /* 0x0000000803077c24 */ /* 0x000fc8000f8e020a */
[----:B-12---:R-:W-:-:S06]  /*03a0*/  IMAD.WIDE R6, R7, 0x4, R4 ;  /* 0x0000000407067825 */ /* 0x006fcc00078e0204 */
[----:B------:R1:W0:Y:S01]  /*03b0*/  LDG.E R7, desc[UR6][R6.64] ;  /* 0x0000000606077981 */ /* 0x000222000c1e1900 */
[----:B------:R-:W-:Y:S02]  /*03c0*/  IMAD.MOV.U32 R12, RZ, RZ, 0x3bbb989d ;  /* 0x3bbb989dff0c7424 */ /* 0x000fe400078e00ff */
[----:B------:R-:W-:Y:S02]  /*03d0*/  IMAD.MOV.U32 R13, RZ, RZ, 0x437c0000 ;  /* 0x437c0000ff0d7424 */ /* 0x000fe400078e00ff */
[C---:B-1----:R-:W-:Y:S02]  /*03e0*/  IMAD R6, R10.reuse, 0x4, R9 ;  /* 0x000000040a067824 */ /* 0x042fe400078e0209 */
[----:B------:R-:W-:-:S05]  /*03f0*/  VIADD R10, R10, UR9 ;  /* 0x000000090a0a7c36 */ /* 0x000fca0008000000 */
[----:B------:R-:W-:Y:S01]  /*0400*/  ISETP.GE.AND P0, PT, R10, R3, PT ;  /* 0x000000030a00720c */ /* 0x000fe20003f06270 */
[----:B0-----:R-:W-:-:S04]  /*0410*/  FADD R11, -R8, R7 ;  /* 0x00000007080b7221 */ /* 0x001fc80000000100 */
[----:B------:R-:W-:-:S04]  /*0420*/  FFMA.SAT R12, R11, R12, 0.5 ;  /* 0x3f0000000b0c7423 */ /* 0x000fc8000000200c */
[----:B------:R-:W-:-:S04]  /*0430*/  FFMA.RM R12, R12, R13, 12582913 ;  /* 0x4b4000010c0c7423 */ /* 0x000fc8000000400d */
[C---:B------:R-:W-:Y:S01]  /*0440*/  FADD R14, R12.reuse, -12583039 ;  /* 0xcb40007f0c0e7421 */ /* 0x040fe20000000000 */
[----:B------:R-:W-:-:S03]  /*0450*/  SHF.L.U32 R12, R12, 0x17, RZ ;  /* 0x000000170c0c7819 */ /* 0x000fc600000006ff */
[----:B------:R-:W-:-:S04]  /*0460*/  FFMA R14, R11, 1.4426950216293334961, -R14 ;  /* 0x3fb8aa3b0b0e7823 */ /* 0x000fc8000000080e */
[----:B------:R-:W-:-:S04]  /*0470*/  FFMA R14, R11, 1.925963033500011079e-08, R14 ;  /* 0x32a570600b0e7823 */ /* 0x000fc8000000000e */
[----:B------:R-:W0:Y:S02]  /*0480*/  MUFU.EX2 R11, R14 ;  /* 0x0000000e000b7308 */ /* 0x000e240000000800 */
[----:B0-----:R-:W-:-:S04]  /*0490*/  FMUL R11, R12, R11 ;  /* 0x0000000b0c0b7220 */ /* 0x001fc80000400000 */
[----:B------:R-:W-:Y:S01]  /*04a0*/  FADD R0, R11, R0 ;  /* 0x000000000b007221 */ /* 0x000fe20000000000 */
[----:B------:R2:W-:Y:S01]  /*04b0*/  STS [R6], R11 ;  /* 0x0000000b06007388 */ /* 0x0005e20000000800 */
[----:B------:R-:W-:Y:S05]  /*04c0*/  @!P0 BRA `(.L_x_14) ;  /* 0xfffffffc00b08947 */ /* 0x000fea000383ffff */
.L_x_13:
[----:B------:R-:W-:Y:S05]  /*04d0*/  BSYNC.RECONVERGENT B0 ;  /* 0x0000000000007941 */ /* 0x000fea0003800200 */
.L_x_12:
[----:B------:R-:W1:Y:S08]  /*04e0*/  S2UR UR5, SR_CgaCtaId ;  /* 0x00000000000579c3 */ /* 0x000e700000008800 */
[----:B------:R-:W-:Y:S01]  /*04f0*/  BAR.SYNC.DEFER_BLOCKING 0x0 ;  /* 0x0000000000007b1d */ /* 0x000fe20000010000 */
[----:B------:R-:W-:-:S05]  /*0500*/  UISETP.GE.U32.AND UP0, UPT, UR9, 0x2, UPT ;  /* 0x000000020900788c */ /* 0x000fca000bf06070 */
[----:B------:R-:W-:Y:S02]  /*0510*/  UMOV UR4, 0x400 ;  /* 0x0000040000047882 */ /* 0x000fe40000000000 */
[----:B------:R-:W-:-:S04]  /*0520*/  UIADD3 UR4, UPT, UPT, UR4, 0x400, URZ ;  /* 0x0000040004047890 */ /* 0x000fc8000fffe0ff */
[----:B-1----:R-:W-:-:S06]  /*0530*/  ULEA UR4, UR5, UR4, 0x18 ;  /* 0x0000000405047291 */ /* 0x002fcc000f8ec0ff */
[----:B------:R-:W-:-:S05]  /*0540*/  LEA R5, R2, UR4, 0x2 ;  /* 0x0000000402057c11 */ /* 0x000fca000f8e10ff */
[----:B------:R1:W-:Y:S01]  /*0550*/  STS [R5], R0 ;  /* 0x0000000005007388 */ /* 0x0003e20000000800 */
[----:B------:R-:W-:Y:S06]  /*0560*/  BAR.SYNC.DEFER_BLOCKING 0x0 ;  /* 0x0000000000007b1d */ /* 0x000fec0000010000 */
[----:B------:R-:W-:Y:S05]  /*0570*/  BRA.U !UP0, `(.L_x_15) ;  /* 0x0000000108307547 */ /* 0x000fea000b800000 */
[----:B-1----:R-:W-:-:S07]  /*0580*/  IMAD.U32 R0, RZ, RZ, UR9 ;  /* 0x00000009ff007e24 */ /* 0x002fce000f8e00ff */
.L_x_16:
[----:B--2---:R-:W-:-:S04]  /*0590*/  SHF.R.U32.HI R6, RZ, 0x1, R0 ;  /* 0x00000001ff067819 */ /* 0x004fc80000011600 */
[----:B------:R-:W-:-:S13]  /*05a0*/  ISETP.GE.U32.AND P0, PT, R2, R6, PT ;  /* 0x000000060200720c */ /* 0x000fda0003f06070 */
[----:B------:R-:W-:Y:S01]  /*05b0*/  @!P0 IMAD R3, R6, 0x4, R5 ;  /* 0x0000000406038824 */ /* 0x000fe200078e0205 */
[----:B------:R-:W-:Y:S05]  /*05c0*/  @!P0 LDS R4, [R5] ;  /* 0x0000000005048984 */ /* 0x000fea0000000800 */
[----:B------:R-:W1:Y:S02]  /*05d0*/  @!P0 LDS R3, [R3] ;  /* 0x0000000003038984 */ /* 0x000e640000000800 */
[----:B-1----:R-:W-:-:S05]  /*05e0*/  @!P0 FADD R4, R3, R4 ;  /* 0x0000000403048221 */ /* 0x002fca0000000000 */
[----:B------:R3:W-:Y:S01]  /*05f0*/  @!P0 STS [R5], R4 ;  /* 0x0000000405008388 */ /* 0x0007e20000000800 */
[----:B------:R-:W-:Y:S01]  /*0600*/  BAR.SYNC.DEFER_BLOCKING 0x0 ;  /* 0x0000000000007b1d */ /* 0x000fe20000010000 */
[----:B------:R-:W-:Y:S01]  /*0610*/  ISETP.GE.U32.AND P0, PT, R0, 0x4, PT ;  /* 0x000000040000780c */ /* 0x000fe20003f06070 */
[----:B------:R-:W-:-:S12]  /*0620*/  IMAD.MOV.U32 R0, RZ, RZ, R6 ;  /* 0x000000ffff007224 */ /* 0x000fd800078e0006 */
[----:B---3--:R-:W-:Y:S05]  /*0630*/  @P0 BRA `(.L_x_16) ;  /* 0xfffffffc00d40947 */ /* 0x008fea000383ffff */
.L_x_15:
[----:B------:R-:W3:Y:S02]  /*0640*/  LDCU UR4, c[0x0][0x394] ;  /* 0x00007280ff0477ac */ /* 0x000ee40008000800 */
[----:B---3--:R-:W-:-:S13]  /*0650*/  ISETP.GE.AND P0, PT, R2, UR4, PT ;  /* 0x0000000402007c0c */ /* 0x008fda000bf06270 */
[----:B------:R-:W-:Y:S05]  /*0660*/  @P0 EXIT ;  /* 0x000000000000094d */ /* 0x000fea0003800000 */
[----:B------:R-:W3:Y:S01]  /*0670*/  S2UR UR5, SR_CgaCtaId ;  /* 0x00000000000579c3 */ /* 0x000ee20000008800 */
[----:B------:R-:W-:-:S07]  /*0680*/  UMOV UR4, 0x400 ;  /* 0x0000040000047882 */ /* 0x000fce0000000000 */
[----:B0-----:R-:W0:Y:S08]  /*0690*/  LDC R7, c[0x0][0x394] ;  /* 0x0000e500ff077b82 */ /* 0x001e300000000800 */
[----:B-1----:R-:W1:Y:S01]  /*06a0*/  LDC.64 R4, c[0x0][0x388] ;  /* 0x0000e200ff047b82 */ /* 0x002e620000000a00 */
[----:B---3--:R-:W-:Y:S02]  /*06b0*/  ULEA UR10, UR5, UR4, 0x18 ;  /* 0x00000004050a7291 */ /* 0x008fe4000f8ec0ff */
[----:B------:R-:W-:-:S04]  /*06c0*/  UIADD3 UR4, UPT, UPT, UR4, 0x800, URZ ;  /* 0x0000080004047890 */ /* 0x000fc8000fffe0ff */
[----:B------:R-:W-:-:S03]  /*06d0*/  ULEA UR4, UR5, UR4, 0x18 ;  /* 0x0000000405047291 */ /* 0x000fc6000f8ec0ff */
[----:B------:R-:W3:Y:S02]  /*06e0*/  LDS R3, [UR10+0x400] ;  /* 0x0004000aff037984 */ /* 0x000ee40008000800 */
[----:B01-3--:R-:W-:-:S07]  /*06f0*/  FMNMX R3, R3, 9.9999997473787516356e-06, !PT ;  /* 0x3727c5ac03037809 */ /* 0x00bfce0007800000 */
.L_x_19:
[----:B------:R-:W-:Y:S01]  /*0700*/  LEA R0, R2, UR4, 0x2 ;  /* 0x0000000402007c11 */ /* 0x000fe2000f8e10ff */
[----:B0-2---:R-:W0:Y:S01]  /*0710*/  MUFU.RCP R6, R3 ;  /* 0x0000000300067308 */ /* 0x005e220000001000 */
[----:B------:R-:W-:Y:S04]  /*0720*/  BSSY.RECONVERGENT B0, `(.L_x_17) ;  /* 0x000000c000007945 */ /* 0x000fe80003800200 */
[----:B------:R-:W1:Y:S01]  /*0730*/  LDS R0, [R0] ;  /* 0x0000000000007984 */ /* 0x000e620000000800 */
[----:B0-----:R-:W-:-:S04]  /*0740*/  FFMA R9, -R3, R6, 1 ;  /* 0x3f80000003097423 */ /* 0x001fc80000000106 */
[----:B------:R-:W-:Y:S01]  /*0750*/  FFMA R9, R6, R9, R6 ;  /* 0x0000000906097223 */ /* 0x000fe20000000006 */
[----:B-1----:R-:W0:Y:S03]  /*0760*/  FCHK P0, R0, R3 ;  /* 0x0000000300007302 */ /* 0x002e260000000000 */
[----:B------:R-:W-:-:S04]  /*0770*/  FFMA R6, R0, R9, RZ ;  /* 0x0000000900067223 */ /* 0x000fc800000000ff */
[----:B------:R-:W-:-:S04]  /*0780*/  FFMA R8, -R3, R6, R0 ;  /* 0x0000000603087223 */ /* 0x000fc80000000100 */
[----:B------:R-:W-:Y:S01]  /*0790*/  FFMA R11, R9, R8, R6 ;  /* 0x00000008090b7223 */ /* 0x000fe20000000006 */
[----:B0-----:R-:W-:Y:S06]  /*07a0*/  @!P0 BRA `(.L_x_18) ;  /* 0x00000000000c8947 */ /* 0x001fec0003800000 */
[----:B------:R-:W-:-:S07]  /*07b0*/  MOV R6, 0x7d0 ;  /* 0x000007d000067802 */ /* 0x000fce0000000f00 */
[----:B------:R-:W-:Y:S05]  /*07c0*/  CALL.REL.NOINC `($__internal_0_$__cuda_sm3x_div_rn_noftz_f32_slowpath) ;  /* 0x0000000000247944 */ /* 0x000fea0003c00000 */
[----:B------:R-:W-:-:S07]  /*07d0*/  IMAD.MOV.U32 R11, RZ, RZ, R0 ;  /* 0x000000ffff0b7224 */ /* 0x000fce00078e0000 */
.L_x_18:
[----:B------:R-:W-:Y:S05]  /*07e0*/  BSYNC.RECONVERGENT B0 ;  /* 0x0000000000007941 */ /* 0x000fea0003800200 */
.L_x_17:
[----:B------:R-:W-:Y:S02]  /*07f0*/  IMAD R9, R7, UR8, R2 ;  /* 0x0000000807097c24 */ /* 0x000fe4000f8e0202 */
[----:B------:R-:W-:Y:S02]  /*0800*/  VIADD R2, R2, UR9 ;  /* 0x0000000902027c36 */ /* 0x000fe40008000000 */
[----:B------:R-:W-:-:S03]  /*0810*/  IMAD.WIDE R8, R9, 0x4, R4 ;  /* 0x0000000409087825 */ /* 0x000fc600078e0204 */
[----:B------:R-:W-:Y:S02]  /*0820*/  ISETP.GE.AND P0, PT, R2, R7, PT ;  /* 0x000000070200720c */ /* 0x000fe40003f06270 */
[----:B------:R0:W-:Y:S11]  /*0830*/  STG.E desc[UR6][R8.64], R11 ;  /* 0x0000000b08007986 */ /* 0x0001f6000c101906 */
[----:B------:R-:W-:Y:S05]  /*0840*/  @!P0 BRA `(.L_x_19) ;  /* 0xfffffffc00ac8947 */ /* 0x000fea000383ffff */
[----:B------:R-:W-:Y:S05]  /*0850*/  EXIT ;  /* 0x000000000000794d */ /* 0x000fea0003800000 */
        .weak           $__internal_0_$__cuda_sm3x_div_rn_noftz_f32_slowpath
        .type           $__internal_0_$__cuda_sm3x_div_rn_noftz_f32_slowpath,@function
        .size           $__internal_0_$__cuda_sm3x_div_rn_noftz_f32_slowpath,(.L_x_32 - $__internal_0_$__cuda_sm3x_div_rn_noftz_f32_slowpath)
$__internal_0_$__cuda_sm3x_div_rn_noftz_f32_slowpath:
[--C-:B------:R-:W-:Y:S01]  /*0860*/  SHF.R.U32.HI R9, RZ, 0x17, R3.reuse ;  /* 0x00000017ff097819 */ /* 0x100fe20000011603 */
[----:B------:R-:W-:Y:S01]  /*0870*/  BSSY.RECONVERGENT B1, `(.L_x_20) ;  /* 0x0000064000017945 */ /* 0x000fe20003800200 */
[----:B------:R-:W-:Y:S01]  /*0880*/  SHF.R.U32.HI R8, RZ, 0x17, R0 ;  /* 0x00000017ff087819 */ /* 0x000fe20000011600 */
[----:B------:R-:W-:Y:S01]  /*0890*/  IMAD.MOV.U32 R11, RZ, RZ, R3 ;  /* 0x000000ffff0b7224 */ /* 0x000fe200078e0003 */
[----:B------:R-:W-:Y:S02]  /*08a0*/  LOP3.LUT R9, R9, 0xff, RZ, 0xc0, !PT ;  /* 0x000000ff09097812 */ /* 0x000fe400078ec0ff */
[----:B------:R-:W-:Y:S02]  /*08b0*/  LOP3.LUT R14, R8, 0xff, RZ, 0xc0, !PT ;  /* 0x000000ff080e7812 */ /* 0x000fe400078ec0ff */
[----:B------:R-:W-:Y:S01]  /*08c0*/  MOV R10, R0 ;  /* 0x00000000000a7202 */ /* 0x000fe20000000f00 */
[----:B------:R-:W-:Y:S02]  /*08d0*/  VIADD R12, R9, 0xffffffff ;  /* 0xffffffff090c7836 */ /* 0x000fe40000000000 */
[----:B------:R-:W-:-:S03]  /*08e0*/  VIADD R13, R14, 0xffffffff ;  /* 0xffffffff0e0d7836 */ /* 0x000fc60000000000 */
[----:B------:R-:W-:-:S04]  /*08f0*/  ISETP.GT.U32.AND P0, PT, R12, 0xfd, PT ;  /* 0x000000fd0c00780c */ /* 0x000fc80003f04070 */
[----:B------:R-:W-:-:S13]  /*0900*/  ISETP.GT.U32.OR P0, PT, R13, 0xfd, P0 ;  /* 0x000000fd0d00780c */ /* 0x000fda0000704470 */
[----:B------:R-:W-:Y:S01]  /*0910*/  @!P0 IMAD.MOV.U32 R8, RZ, RZ, RZ ;  /* 0x000000ffff088224 */ /* 0x000fe200078e00ff */
[----:B------:R-:W-:Y:S06]  /*0920*/  @!P0 BRA `(.L_x_21) ;  /* 0x00000000005c8947 */ /* 0x000fec0003800000 */
[----:B------:R-:W-:Y:S02]  /*0930*/  FSETP.GTU.FTZ.AND P1, PT, |R3|, +INF , PT ;  /* 0x7f8000000300780b */ /* 0x000fe40003f3c200 */
[----:B------:R-:W-:-:S04]  /*0940*/  FSETP.GTU.FTZ.AND P0, PT, |R0|, +INF , PT ;  /* 0x7f8000000000780b */ /* 0x000fc80003f1c200 */
[----:B------:R-:W-:-:S13]  /*0950*/  PLOP3.LUT P0, PT, P0, P1, PT, 0xf8, 0x8f ;  /* 0x00000000008f781c */ /* 0x000fda0000703f70 */
[----:B------:R-:W-:Y:S05]  /*0960*/  @P0 BRA `(.L_x_22) ;  /* 0x00000004004c0947 */ /* 0x000fea0003800000 */
[----:B------:R-:W-:-:S13]  /*0970*/  LOP3.LUT P0, RZ, R11, 0x7fffffff, R10, 0xc8, !PT ;  /* 0x7fffffff0bff7812 */ /* 0x000fda000780c80a */
[----:B------:R-:W-:Y:S05]  /*0980*/  @!P0 BRA `(.L_x_23) ;  /* 0x00000004003c8947 */ /* 0x000fea0003800000 */
[C---:B------:R-:W-:Y:S02]  /*0990*/  FSETP.NEU.FTZ.AND P2, PT, |R0|.reuse, +INF , PT ;  /* 0x7f8000000000780b */ /* 0x040fe40003f5d200 */
[----:B------:R-:W-:Y:S02]  /*09a0*/  FSETP.NEU.FTZ.AND P1, PT, |R3|, +INF , PT ;  /* 0x7f8000000300780b */ /* 0x000fe40003f3d200 */
[----:B------:R-:W-:-:S11]  /*09b0*/  FSETP.NEU.FTZ.AND P0, PT, |R0|, +INF , PT ;  /* 0x7f8000000000780b */ /* 0x000fd60003f1d200 */
[----:B------:R-:W-:Y:S05]  /*09c0*/  @!P1 BRA !P2, `(.L_x_23) ;  /* 0x00000004002c9947 */ /* 0x000fea0005000000 */
[----:B------:R-:W-:-:S04]  /*09d0*/  LOP3.LUT P2, RZ, R10, 0x7fffffff, RZ, 0xc0, !PT ;  /* 0x7fffffff0aff7812 */ /* 0x000fc8000784c0ff */
[----:B------:R-:W-:-:S13]  /*09e0*/  PLOP3.LUT P1, PT, P1, P2, PT, 0x2f, 0xf2 ;  /* 0x0000000000f2781c */ /* 0x000fda0000f24577 */
[----:B------:R-:W-:Y:S05]  /*09f0*/  @P1 BRA `(.L_x_24) ;  /* 0x0000000400181947 */ /* 0x000fea0003800000 */
[----:B------:R-:W-:-:S04]  /*0a00*/  LOP3.LUT P1, RZ, R11, 0x7fffffff, RZ, 0xc0, !PT ;  /* 0x7fffffff0bff7812 */ /* 0x000fc8000782c0ff */
[----:B------:R-:W-:-:S13]  /*0a10*/  PLOP3.LUT P0, PT, P0, P1, PT, 0x2f, 0xf2 ;  /* 0x0000000000f2781c */ /* 0x000fda0000702577 */
[----:B------:R-:W-:Y:S05]  /*0a20*/  @P0 BRA `(.L_x_25) ;  /* 0x0000000400000947 */ /* 0x000fea0003800000 */
[----:B------:R-:W-:Y:S02]  /*0a30*/  ISETP.GE.AND P0, PT, R13, RZ, PT ;  /* 0x000000ff0d00720c */ /* 0x000fe40003f06270 */
[----:B------:R-:W-:-:S11]  /*0a40*/  ISETP.GE.AND P1, PT, R12, RZ, PT ;  /* 0x000000ff0c00720c */ /* 0x000fd60003f26270 */
[----:B------:R-:W-:Y:S02]  /*0a50*/  @P0 IMAD.MOV.U32 R8, RZ, RZ, RZ ;  /* 0x000000ffff080224 */ /* 0x000fe400078e00ff */
[----:B------:R-:W-:Y:S01]  /*0a60*/  @!P0 FFMA R10, R0, 1.84467440737095516160e+19, RZ ;  /* 0x5f800000000a8823 */ /* 0x000fe200000000ff */
[----:B------:R-:W-:Y:S02]  /*0a70*/  @!P0 IMAD.MOV.U32 R8, RZ, RZ, -0x40 ;  /* 0xffffffc0ff088424 */ /* 0x000fe400078e00ff */
[----:B------:R-:W-:Y:S02]  /*0a80*/  @!P1 FFMA R11, R3, 1.84467440737095516160e+19, RZ ;  /* 0x5f800000030b9823 */ /* 0x000fe400000000ff */
[----:B------:R-:W-:-:S07]  /*0a90*/  @!P1 VIADD R8, R8, 0x40 ;  /* 0x0000004008089836 */ /* 0x000fce0000000000 */
.L_x_21:
[----:B------:R-:W-:Y:S01]  /*0aa0*/  LEA R0, R9, 0xc0800000, 0x17 ;  /* 0xc080000009007811 */ /* 0x000fe200078eb8ff */
[----:B------:R-:W-:Y:S04]  /*0ab0*/  BSSY.RECONVERGENT B2, `(.L_x_26) ;  /* 0x0000036000027945 */ /* 0x000fe80003800200 */
[----:B------:R-:W-:Y:S02]  /*0ac0*/  IMAD.IADD R12, R11, 0x1, -R0 ;  /* 0x000000010b0c7824 */ /* 0x000fe400078e0a00 */
[----:B------:R-:W-:Y:S02]  /*0ad0*/  VIADD R11, R14, 0xffffff81 ;  /* 0xffffff810e0b7836 */ /* 0x000fe40000000000 */
[----:B------:R-:W0:Y:S01]  /*0ae0*/  MUFU.RCP R13, R12 ;  /* 0x0000000c000d7308 */ /* 0x000e220000001000 */
[----:B------:R-:W-:Y:S01]  /*0af0*/  FADD.FTZ R15, -R12, -RZ ;  /* 0x800000ff0c0f7221 */ /* 0x000fe20000010100 */
[C---:B------:R-:W-:Y:S01]  /*0b00*/  IMAD R0, R11.reuse, -0x800000, R10 ;  /* 0xff8000000b007824 */ /* 0x040fe200078e020a */
[----:B------:R-:W-:-:S05]  /*0b10*/  IADD3 R11, PT, PT, R11, 0x7f, -R9 ;  /* 0x0000007f0b0b7810 */ /* 0x000fca0007ffe809 */
[----:B------:R-:W-:Y:S02]  /*0b20*/  IMAD.IADD R11, R11, 0x1, R8 ;  /* 0x000000010b0b7824 */ /* 0x000fe400078e0208 */
[----:B0-----:R-:W-:-:S04]  /*0b30*/  FFMA R14, R13, R15, 1 ;  /* 0x3f8000000d0e7423 */ /* 0x001fc8000000000f */
[----:B------:R-:W-:-:S04]  /*0b40*/  FFMA R17, R13, R14, R13 ;  /* 0x0000000e0d117223 */ /* 0x000fc8000000000d */
[----:B------:R-:W-:-:S04]  /*0b50*/  FFMA R10, R0, R17, RZ ;  /* 0x00000011000a7223 */ /* 0x000fc800000000ff */
[----:B------:R-:W-:-:S04]  /*0b60*/  FFMA R13, R15, R10, R0 ;  /* 0x0000000a0f0d7223 */ /* 0x000fc80000000000 */
[----:B------:R-:W-:-:S04]  /*0b70*/  FFMA R14, R17, R13, R10 ;  /* 0x0000000d110e7223 */ /* 0x000fc8000000000a */
[----:B------:R-:W-:-:S04]  /*0b80*/  FFMA R15, R15, R14, R0 ;  /* 0x0000000e0f0f7223 */ /* 0x000fc80000000000 */
[----:B------:R-:W-:-:S05]  /*0b90*/  FFMA R0, R17, R15, R14 ;  /* 0x0000000f11007223 */ /* 0x000fca000000000e */
[----:B------:R-:W-:-:S04]  /*0ba0*/  SHF.R.U32.HI R9, RZ, 0x17, R0 ;  /* 0x00000017ff097819 */ /* 0x000fc80000011600 */
[----:B------:R-:W-:-:S04]  /*0bb0*/  LOP3.LUT R9, R9, 0xff, RZ, 0xc0, !PT ;  /* 0x000000ff09097812 */ /* 0x000fc800078ec0ff */
[----:B------:R-:W-:-:S05]  /*0bc0*/  IADD3 R12, PT, PT, R9, R11, RZ ;  /* 0x0000000b090c7210 */ /* 0x000fca0007ffe0ff */
[----:B------:R-:W-:-:S05]  /*0bd0*/  VIADD R8, R12, 0xffffffff ;  /* 0xffffffff0c087836 */ /* 0x000fca0000000000 */
[----:B------:R-:W-:-:S13]  /*0be0*/  ISETP.GE.U32.AND P0, PT, R8, 0xfe, PT ;  /* 0x000000fe0800780c */ /* 0x000fda0003f06070 */
[----:B------:R-:W-:Y:S05]  /*0bf0*/  @!P0 BRA `(.L_x_27) ;  /* 0x0000000000808947 */ /* 0x000fea0003800000 */
[----:B------:R-:W-:-:S13]  /*0c00*/  ISETP.GT.AND P0, PT, R12, 0xfe, PT ;  /* 0x000000fe0c00780c */ /* 0x000fda0003f04270 */
[----:B------:R-:W-:Y:S05]  /*0c10*/  @P0 BRA `(.L_x_28) ;  /* 0x00000000006c0947 */ /* 0x000fea0003800000 */
[----:B------:R-:W-:-:S13]  /*0c20*/  ISETP.GE.AND P0, PT, R12, 0x1, PT ;  /* 0x000000010c00780c */ /* 0x000fda0003f06270 */
[----:B------:R-:W-:Y:S05]  /*0c30*/  @P0 BRA `(.L_x_29) ;  /* 0x0000000000740947 */ /* 0x000fea0003800000 */
[----:B------:R-:W-:Y:S02]  /*0c40*/  ISETP.GE.AND P0, PT, R12, -0x18, PT ;  /* 0xffffffe80c00780c */ /* 0x000fe40003f06270 */
[----:B------:R-:W-:-:S11]  /*0c50*/  LOP3.LUT R0, R0, 0x80000000, RZ, 0xc0, !PT ;  /* 0x8000000000007812 */ /* 0x000fd600078ec0ff */
[----:B------:R-:W-:Y:S05]  /*0c60*/  @!P0 BRA `(.L_x_29) ;  /* 0x0000000000688947 */ /* 0x000fea0003800000 */
[CCC-:B------:R-:W-:Y:S01]  /*0c70*/  FFMA.RZ R8, R17.reuse, R15.reuse, R14.reuse ;  /* 0x0000000f11087223 */ /* 0x1c0fe2000000c00e */
[C---:B------:R-:W-:Y:S02]  /*0c80*/  VIADD R11, R12.reuse, 0x20 ;  /* 0x000000200c0b7836 */ /* 0x040fe40000000000 */
[CCC-:B------:R-:W-:Y:S01]  /*0c90*/  FFMA.RM R9, R17.reuse, R15.reuse, R14.reuse ;  /* 0x0000000f11097223 */ /* 0x1c0fe2000000400e */
[----:B------:R-:W-:Y:S02]  /*0ca0*/  ISETP.NE.AND P2, PT, R12, RZ, PT ;  /* 0x000000ff0c00720c */ /* 0x000fe40003f45270 */
[----:B------:R-:W-:Y:S01]  /*0cb0*/  LOP3.LUT R10, R8, 0x7fffff, RZ, 0xc0, !PT ;  /* 0x007fffff080a7812 */ /* 0x000fe200078ec0ff */
[----:B------:R-:W-:Y:S01]  /*0cc0*/  FFMA.RP R8, R17, R15, R14 ;  /* 0x0000000f11087223 */ /* 0x000fe2000000800e */
[----:B------:R-:W-:Y:S01]  /*0cd0*/  ISETP.NE.AND P1, PT, R12, RZ, PT ;  /* 0x000000ff0c00720c */ /* 0x000fe20003f25270 */
[----:B------:R-:W-:Y:S01]  /*0ce0*/  IMAD.MOV R12, RZ, RZ, -R12 ;  /* 0x000000ffff0c7224 */ /* 0x000fe200078e0a0c */
[----:B------:R-:W-:-:S02]  /*0cf0*/  LOP3.LUT R10, R10, 0x800000, RZ, 0xfc, !PT ;  /* 0x008000000a0a7812 */ /* 0x000fc400078efcff */
[----:B------:R-:W-:Y:S02]  /*0d00*/  FSETP.NEU.FTZ.AND P0, PT, R8, R9, PT ;  /* 0x000000090800720b */ /* 0x000fe40003f1d000 */
[----:B------:R-:W-:Y:S02]  /*0d10*/  SHF.L.U32 R11, R10, R11, RZ ;  /* 0x0000000b0a0b7219 */ /* 0x000fe400000006ff */
[----:B------:R-:W-:Y:S02]  /*0d20*/  SEL R9, R12, RZ, P2 ;  /* 0x000000ff0c097207 */ /* 0x000fe40001000000 */
[----:B------:R-:W-:Y:S02]  /*0d30*/  ISETP.NE.AND P1, PT, R11, RZ, P1 ;  /* 0x000000ff0b00720c */ /* 0x000fe40000f25270 */
[----:B------:R-:W-:Y:S02]  /*0d40*/  SHF.R.U32.HI R9, RZ, R9, R10 ;  /* 0x00000009ff097219 */ /* 0x000fe4000001160a */
[----:B------:R-:W-:-:S02]  /*0d50*/  PLOP3.LUT P0, PT, P0, P1, PT, 0xf8, 0x8f ;  /* 0x00000000008f781c */ /* 0x000fc40000703f70 */
[----:B------:R-:W-:Y:S02]  /*0d60*/  SHF.R.U32.HI R11, RZ, 0x1, R9 ;  /* 0x00000001ff0b7819 */ /* 0x000fe40000011609 */
[----:B------:R-:W-:-:S04]  /*0d70*/  SEL R8, RZ, 0x1, !P0 ;  /* 0x00000001ff087807 */ /* 0x000fc80004000000 */
[----:B------:R-:W-:-:S04]  /*0d80*/  LOP3.LUT R8, R8, 0x1, R11, 0xf8, !PT ;  /* 0x0000000108087812 */ /* 0x000fc800078ef80b */
[----:B------:R-:W-:-:S05]  /*0d90*/  LOP3.LUT R8, R8, R9, RZ, 0xc0, !PT ;  /* 0x0000000908087212 */ /* 0x000fca00078ec0ff */
[----:B------:R-:W-:-:S05]  /*0da0*/  IMAD.IADD R11, R11, 0x1, R8 ;  /* 0x000000010b0b7824 */ /* 0x000fca00078e0208 */
[----:B------:R-:W-:Y:S01]  /*0db0*/  LOP3.LUT R0, R11, R0, RZ, 0xfc, !PT ;  /* 0x000000000b007212 */ /* 0x000fe200078efcff */
[----:B------:R-:W-:Y:S06]  /*0dc0*/  BRA `(.L_x_29) ;  /* 0x0000000000107947 */ /* 0x000fec0003800000 */
.L_x_28:
[----:B------:R-:W-:-:S04]  /*0dd0*/  LOP3.LUT R0, R0, 0x80000000, RZ, 0xc0, !PT ;  /* 0x8000000000007812 */ /* 0x000fc800078ec0ff */
[----:B------:R-:W-:Y:S01]  /*0de0*/  LOP3.LUT R0, R0, 0x7f800000, RZ, 0xfc, !PT ;  /* 0x7f80000000007812 */ /* 0x000fe200078efcff */
[----:B------:R-:W-:Y:S06]  /*0df0*/  BRA `(.L_x_29) ;  /* 0x0000000000047947 */ /* 0x000fec0003800000 */
.L_x_27:
[----:B------:R-:W-:-:S07]  /*0e00*/  IMAD R0, R11, 0x800000, R0 ;  /* 0x008000000b007824 */ /* 0x000fce00078e0200 */
.L_x_29:
[----:B------:R-:W-:Y:S05]  /*0e10*/  BSYNC.RECONVERGENT B2 ;  /* 0x0000000000027941 */ /* 0x000fea0003800200 */
.L_x_26:
[----:B------:R-:W-:Y:S05]  /*0e20*/  BRA `(.L_x_30) ;  /* 0x0000000000207947 */ /* 0x000fea0003800000 */
.L_x_25:
[----:B------:R-:W-:-:S04]  /*0e30*/  LOP3.LUT R0, R11, 0x80000000, R10, 0x48, !PT ;  /* 0x800000000b007812 */ /* 0x000fc800078e480a */
[----:B------:R-:W-:Y:S01]  /*0e40*/  LOP3.LUT R0, R0, 0x7f800000, RZ, 0xfc, !PT ;  /* 0x7f80000000007812 */ /* 0x000fe200078efcff */
[----:B------:R-:W-:Y:S06]  /*0e50*/  BRA `(.L_x_30) ;  /* 0x0000000000147947 */ /* 0x000fec0003800000 */
.L_x_24:
[----:B------:R-:W-:Y:S01]  /*0e60*/  LOP3.LUT R0, R11, 0x80000000, R10, 0x48, !PT ;  /* 0x800000000b007812 */ /* 0x000fe200078e480a */
[----:B------:R-:W-:Y:S06]  /*0e70*/  BRA `(.L_x_30) ;  /* 0x00000000000c7947 */ /* 0x000fec0003800000 */
.L_x_23:
[----:B------:R-:W0:Y:S01]  /*0e80*/  MUFU.RSQ R0, -QNAN ;  /* 0xffc0000000007908 */ /* 0x000e220000001400 */
[----:B------:R-:W-:Y:S05]  /*0e90*/  BRA `(.L_x_30) ;  /* 0x0000000000047947 */ /* 0x000fea0003800000 */
.L_x_22:
[----:B------:R-:W-:-:S07]  /*0ea0*/  FADD.FTZ R0, R0, R3 ;  /* 0x0000000300007221 */ /* 0x000fce0000010000 */
.L_x_30:
[----:B------:R-:W-:Y:S05]  /*0eb0*/  BSYNC.RECONVERGENT B1 ;  /* 0x0000000000017941 */ /* 0x000fea0003800200 */
.L_x_20:
[----:B------:R-:W-:Y:S02]  /*0ec0*/  IMAD.MOV.U32 R8, RZ, RZ, R6 ;  /* 0x000000ffff087224 */ /* 0x000fe400078e0006 */
[----:B------:R-:W-:-:S04]  /*0ed0*/  IMAD.MOV.U32 R9, RZ, RZ, 0x0 ;  /* 0x00000000ff097424 */ /* 0x000fc800078e00ff */
[----:B0-----:R-:W-:Y:S05]  /*0ee0*/  RET.REL.NODEC R8 `(_Z15softmaxFunctionPfS_ii) ;  /* 0xfffffff008447950 */ /* 0x001fea0003c3ffff */
.L_x_31:
        /* <DEDUP_REMOVED lines=9> */
.L_x_32:


//--------------------- .nv.shared._Z16concatenateHeadsPfS_iiii --------------------------
	.section	.nv.shared._Z16concatenateHeadsPfS_iiii,"aw",@nobits
	.sectionflags	@""
	.align	16
	.zero		1024


//--------------------- .nv.shared.reserved.0     --------------------------
	.section	.nv.shared.reserved.0,"aw",@nobits
	.weak		__nv_reservedSMEM_offset_0_alias
	.size		__nv_reservedSMEM_offset_0_alias, 0, 64
	.other		__nv_reservedSMEM_offset_0_alias,@"STO_CUDA_RESERVED_SHARED STV_DEFAULT"
__nv_reservedSMEM_offset_0_alias:
	.zero		0
	.zero		64


//--------------------- .nv.shared._Z23divideIntoMultipleHeadsPfS_S_S_S_S_iiii --------------------------
	.section	.nv.shared._Z23divideIntoMultipleHeadsPfS_S_S_S_S_iiii,"aw",@nobits
	.sectionflags	@""
	.align	16
	.zero		1024


//--------------------- .nv.shared._Z6matMulPfS_S_iiib --------------------------
	.section	.nv.shared._Z6matMulPfS_S_iiib,"aw",@nobits
	.sectionflags	@""
	.align	16
.nv.shared._Z6matMulPfS_S_iiib:
	.zero		3200


//--------------------- .nv.shared._Z12transposeMatPfS_ii --------------------------
	.section	.nv.shared._Z12transposeMatPfS_ii,"aw",@nobits
	.sectionflags	@""
	.align	16
	.zero		1024


//--------------------- .nv.shared._Z15softmaxFunctionPfS_ii --------------------------
	.section	.nv.shared._Z15softmaxFunctionPfS_ii,"aw",@nobits
	.sectionflags	@""
	.align	16
.nv.shared._Z15softmaxFunctionPfS_ii:
	.zero		3072


//--------------------- .nv.constant0._Z16concatenateHeadsPfS_iiii --------------------------
	.section	.nv.constant0._Z16concatenateHeadsPfS_iiii,"a",@progbits
	.sectionflags	@""
	.align	4
.nv.constant0._Z16concatenateHeadsPfS_iiii:
	.zero		928


//--------------------- .nv.constant0._Z23divideIntoMultipleHeadsPfS_S_S_S_S_iiii --------------------------
	.section	.nv.constant0._Z23divideIntoMultipleHeadsPfS_S_S_S_S_iiii,"a",@progbits
	.sectionflags	@""
	.align	4
.nv.constant0._Z23divideIntoMultipleHeadsPfS_S_S_S_S_iiii:
	.zero		960


//--------------------- .nv.constant0._Z6matMulPfS_S_iiib --------------------------
	.section	.nv.constant0._Z6matMulPfS_S_iiib,"a",@progbits
	.sectionflags	@""
	.align	4
.nv.constant0._Z6matMulPfS_S_iiib:
	.zero		933


//--------------------- .nv.constant0._Z12transposeMatPfS_ii --------------------------
	.section	.nv.constant0._Z12transposeMatPfS_ii,"a",@progbits
	.sectionflags	@""
	.align	4
.nv.constant0._Z12transposeMatPfS_ii:
	.zero		920


//--------------------- .nv.constant0._Z15softmaxFunctionPfS_ii --------------------------
	.section	.nv.constant0._Z15softmaxFunctionPfS_ii,"a",@progbits
	.sectionflags	@""
	.align	4
.nv.constant0._Z15softmaxFunctionPfS_ii:
	.zero		920


//--------------------- SYMBOLS --------------------------

	.type		.nv.reservedSmem.offset0,@object
	.size		.nv.reservedSmem.offset0,0x4
	.type		.nv.reservedSmem.cap,@object
	.size		.nv.reservedSmem.cap,0x4
